//
// Generated by NVIDIA NVVM Compiler
//
// Compiler Build ID: CL-36424714
// Cuda compilation tools, release 13.0, V13.0.88
// Based on NVVM 20.0.0
//

.version 9.0
.target sm_100
.address_size 64

	// .globl	houghTransformKernel
.const .align 4 .b8 d_cos_theta[1440];
.const .align 4 .b8 d_sin_theta[1440];
.extern .shared .align 16 .b8 shared_max[];

.visible .entry houghTransformKernel(
	.param .u64 .ptr .align 1 houghTransformKernel_param_0,
	.param .u32 houghTransformKernel_param_1,
	.param .u32 houghTransformKernel_param_2,
	.param .u32 houghTransformKernel_param_3,
	.param .u32 houghTransformKernel_param_4,
	.param .u32 houghTransformKernel_param_5,
	.param .u64 .ptr .align 1 houghTransformKernel_param_6
)
{
	.reg .pred 	%p<40>;
	.reg .b16 	%rs<2>;
	.reg .b32 	%r<34>;
	.reg .b32 	%f<64>;
	.reg .b64 	%rd<25>;

	ld.param.u64 	%rd6, [houghTransformKernel_param_0];
	ld.param.u32 	%r18, [houghTransformKernel_param_1];
	ld.param.u32 	%r14, [houghTransformKernel_param_2];
	ld.param.u32 	%r15, [houghTransformKernel_param_3];
	ld.param.u32 	%r16, [houghTransformKernel_param_4];
	ld.param.u32 	%r17, [houghTransformKernel_param_5];
	ld.param.u64 	%rd7, [houghTransformKernel_param_6];
	cvta.to.global.u64 	%rd1, %rd7;
	mov.u32 	%r19, %ctaid.x;
	mov.u32 	%r20, %ntid.x;
	mov.u32 	%r21, %tid.x;
	mad.lo.s32 	%r1, %r19, %r20, %r21;
	mul.lo.s32 	%r22, %r14, %r18;
	setp.ge.s32 	%p1, %r1, %r22;
	@%p1 bra 	$L__BB0_12;
	cvta.to.global.u64 	%rd8, %rd6;
	div.s32 	%r2, %r1, %r14;
	mul.lo.s32 	%r23, %r2, %r14;
	sub.s32 	%r3, %r1, %r23;
	cvt.s64.s32 	%rd9, %r1;
	add.s64 	%rd10, %rd8, %rd9;
	ld.global.u8 	%rs1, [%rd10];
	setp.eq.s16 	%p2, %rs1, 0;
	@%p2 bra 	$L__BB0_12;
	cvt.rn.f32.s32 	%f1, %r3;
	cvt.rn.f32.s32 	%f2, %r15;
	mov.u64 	%rd13, d_cos_theta;
	add.s64 	%rd24, %rd13, 8;
	mov.u64 	%rd14, d_sin_theta;
	add.s64 	%rd23, %rd14, 8;
	cvt.rn.f32.s32 	%f3, %r2;
	mov.b32 	%r33, 0;
$L__BB0_3:
	ld.const.f32 	%f4, [%rd24+-8];
	ld.const.f32 	%f5, [%rd23+-8];
	mul.f32 	%f6, %f4, %f2;
	sub.f32 	%f7, %f1, %f6;
	mul.f32 	%f8, %f5, %f2;
	sub.f32 	%f9, %f3, %f8;
	add.f32 	%f10, %f7, %f2;
	mov.f32 	%f11, 0f3F000000;
	copysign.f32 	%f12, %f10, %f11;
	add.rz.f32 	%f13, %f10, %f12;
	cvt.rzi.f32.f32 	%f14, %f13;
	cvt.rzi.s32.f32 	%r5, %f14;
	add.f32 	%f15, %f9, %f2;
	copysign.f32 	%f16, %f15, %f11;
	add.rz.f32 	%f17, %f15, %f16;
	cvt.rzi.f32.f32 	%f18, %f17;
	cvt.rzi.s32.f32 	%r6, %f18;
	setp.gt.s32 	%p3, %r5, -1;
	setp.lt.s32 	%p4, %r5, %r16;
	and.pred  	%p5, %p3, %p4;
	setp.gt.s32 	%p6, %r6, -1;
	setp.lt.s32 	%p7, %r6, %r17;
	and.pred  	%p8, %p6, %p7;
	and.pred  	%p10, %p5, %p8;
	not.pred 	%p11, %p10;
	@%p11 bra 	$L__BB0_5;
	mad.lo.s32 	%r25, %r6, %r16, %r5;
	mul.wide.s32 	%rd15, %r25, 4;
	add.s64 	%rd16, %rd1, %rd15;
	atom.global.add.u32 	%r26, [%rd16], 1;
$L__BB0_5:
	ld.const.f32 	%f19, [%rd24+-4];
	ld.const.f32 	%f20, [%rd23+-4];
	mul.f32 	%f21, %f19, %f2;
	sub.f32 	%f22, %f1, %f21;
	mul.f32 	%f23, %f20, %f2;
	sub.f32 	%f24, %f3, %f23;
	add.f32 	%f25, %f22, %f2;
	mov.f32 	%f26, 0f3F000000;
	copysign.f32 	%f27, %f25, %f26;
	add.rz.f32 	%f28, %f25, %f27;
	cvt.rzi.f32.f32 	%f29, %f28;
	cvt.rzi.s32.f32 	%r7, %f29;
	add.f32 	%f30, %f24, %f2;
	copysign.f32 	%f31, %f30, %f26;
	add.rz.f32 	%f32, %f30, %f31;
	cvt.rzi.f32.f32 	%f33, %f32;
	cvt.rzi.s32.f32 	%r8, %f33;
	setp.gt.s32 	%p12, %r7, -1;
	setp.lt.s32 	%p13, %r7, %r16;
	and.pred  	%p14, %p12, %p13;
	setp.gt.s32 	%p15, %r8, -1;
	setp.lt.s32 	%p16, %r8, %r17;
	and.pred  	%p17, %p15, %p16;
	and.pred  	%p19, %p14, %p17;
	not.pred 	%p20, %p19;
	@%p20 bra 	$L__BB0_7;
	mad.lo.s32 	%r27, %r8, %r16, %r7;
	mul.wide.s32 	%rd17, %r27, 4;
	add.s64 	%rd18, %rd1, %rd17;
	atom.global.add.u32 	%r28, [%rd18], 1;
$L__BB0_7:
	ld.const.f32 	%f34, [%rd24];
	ld.const.f32 	%f35, [%rd23];
	mul.f32 	%f36, %f34, %f2;
	sub.f32 	%f37, %f1, %f36;
	mul.f32 	%f38, %f35, %f2;
	sub.f32 	%f39, %f3, %f38;
	add.f32 	%f40, %f37, %f2;
	mov.f32 	%f41, 0f3F000000;
	copysign.f32 	%f42, %f40, %f41;
	add.rz.f32 	%f43, %f40, %f42;
	cvt.rzi.f32.f32 	%f44, %f43;
	cvt.rzi.s32.f32 	%r9, %f44;
	add.f32 	%f45, %f39, %f2;
	copysign.f32 	%f46, %f45, %f41;
	add.rz.f32 	%f47, %f45, %f46;
	cvt.rzi.f32.f32 	%f48, %f47;
	cvt.rzi.s32.f32 	%r10, %f48;
	setp.gt.s32 	%p21, %r9, -1;
	setp.lt.s32 	%p22, %r9, %r16;
	and.pred  	%p23, %p21, %p22;
	setp.gt.s32 	%p24, %r10, -1;
	setp.lt.s32 	%p25, %r10, %r17;
	and.pred  	%p26, %p24, %p25;
	and.pred  	%p28, %p23, %p26;
	not.pred 	%p29, %p28;
	@%p29 bra 	$L__BB0_9;
	mad.lo.s32 	%r29, %r10, %r16, %r9;
	mul.wide.s32 	%rd19, %r29, 4;
	add.s64 	%rd20, %rd1, %rd19;
	atom.global.add.u32 	%r30, [%rd20], 1;
$L__BB0_9:
	ld.const.f32 	%f49, [%rd24+4];
	ld.const.f32 	%f50, [%rd23+4];
	mul.f32 	%f51, %f49, %f2;
	sub.f32 	%f52, %f1, %f51;
	mul.f32 	%f53, %f50, %f2;
	sub.f32 	%f54, %f3, %f53;
	add.f32 	%f55, %f52, %f2;
	mov.f32 	%f56, 0f3F000000;
	copysign.f32 	%f57, %f55, %f56;
	add.rz.f32 	%f58, %f55, %f57;
	cvt.rzi.f32.f32 	%f59, %f58;
	cvt.rzi.s32.f32 	%r11, %f59;
	add.f32 	%f60, %f54, %f2;
	copysign.f32 	%f61, %f60, %f56;
	add.rz.f32 	%f62, %f60, %f61;
	cvt.rzi.f32.f32 	%f63, %f62;
	cvt.rzi.s32.f32 	%r12, %f63;
	setp.gt.s32 	%p30, %r11, -1;
	setp.lt.s32 	%p31, %r11, %r16;
	and.pred  	%p32, %p30, %p31;
	setp.gt.s32 	%p33, %r12, -1;
	setp.lt.s32 	%p34, %r12, %r17;
	and.pred  	%p35, %p33, %p34;
	and.pred  	%p37, %p32, %p35;
	not.pred 	%p38, %p37;
	@%p38 bra 	$L__BB0_11;
	mad.lo.s32 	%r31, %r12, %r16, %r11;
	mul.wide.s32 	%rd21, %r31, 4;
	add.s64 	%rd22, %rd1, %rd21;
	atom.global.add.u32 	%r32, [%rd22], 1;
$L__BB0_11:
	add.s32 	%r33, %r33, 4;
	add.s64 	%rd24, %rd24, 16;
	add.s64 	%rd23, %rd23, 16;
	setp.ne.s32 	%p39, %r33, 360;
	@%p39 bra 	$L__BB0_3;
$L__BB0_12:
	ret;

}
	// .globl	findAccumulatorMaxKernel
.visible .entry findAccumulatorMaxKernel(
	.param .u64 .ptr .align 1 findAccumulatorMaxKernel_param_0,
	.param .u32 findAccumulatorMaxKernel_param_1,
	.param .u64 .ptr .align 1 findAccumulatorMaxKernel_param_2
)
{
	.reg .pred 	%p<9>;
	.reg .b32 	%r<21>;
	.reg .b64 	%rd<7>;

	ld.param.u64 	%rd1, [findAccumulatorMaxKernel_param_0];
	ld.param.u32 	%r8, [findAccumulatorMaxKernel_param_1];
	ld.param.u64 	%rd2, [findAccumulatorMaxKernel_param_2];
	mov.u32 	%r1, %tid.x;
	mov.u32 	%r9, %ctaid.x;
	mov.u32 	%r20, %ntid.x;
	mad.lo.s32 	%r3, %r9, %r20, %r1;
	shl.b32 	%r10, %r1, 2;
	mov.u32 	%r11, shared_max;
	add.s32 	%r4, %r11, %r10;
	mov.b32 	%r12, 0;
	st.shared.u32 	[%r4], %r12;
	setp.ge.s32 	%p1, %r3, %r8;
	@%p1 bra 	$L__BB1_2;
	cvta.to.global.u64 	%rd3, %rd1;
	mul.wide.s32 	%rd4, %r3, 4;
	add.s64 	%rd5, %rd3, %rd4;
	ld.global.u32 	%r13, [%rd5];
	st.shared.u32 	[%r4], %r13;
$L__BB1_2:
	bar.sync 	0;
	setp.lt.u32 	%p2, %r20, 2;
	@%p2 bra 	$L__BB1_7;
$L__BB1_3:
	mov.u32 	%r5, %r20;
	shr.u32 	%r20, %r5, 1;
	setp.ge.u32 	%p3, %r1, %r20;
	add.s32 	%r14, %r20, %r3;
	setp.ge.s32 	%p4, %r14, %r8;
	or.pred  	%p5, %p3, %p4;
	@%p5 bra 	$L__BB1_6;
	ld.shared.u32 	%r15, [%r4];
	shl.b32 	%r16, %r20, 2;
	add.s32 	%r17, %r4, %r16;
	ld.shared.u32 	%r7, [%r17];
	setp.ge.s32 	%p6, %r15, %r7;
	@%p6 bra 	$L__BB1_6;
	st.shared.u32 	[%r4], %r7;
$L__BB1_6:
	bar.sync 	0;
	setp.gt.u32 	%p7, %r5, 3;
	@%p7 bra 	$L__BB1_3;
$L__BB1_7:
	setp.ne.s32 	%p8, %r1, 0;
	@%p8 bra 	$L__BB1_9;
	ld.shared.u32 	%r18, [shared_max];
	cvta.to.global.u64 	%rd6, %rd2;
	atom.global.max.s32 	%r19, [%rd6], %r18;
$L__BB1_9:
	ret;

}
	// .globl	collectMaxPositionsKernel
.visible .entry collectMaxPositionsKernel(
	.param .u64 .ptr .align 1 collectMaxPositionsKernel_param_0,
	.param .u32 collectMaxPositionsKernel_param_1,
	.param .u32 collectMaxPositionsKernel_param_2,
	.param .u32 collectMaxPositionsKernel_param_3,
	.param .u64 .ptr .align 1 collectMaxPositionsKernel_param_4,
	.param .u64 .ptr .align 1 collectMaxPositionsKernel_param_5
)
{
	.reg .pred 	%p<3>;
	.reg .b32 	%r<15>;
	.reg .b64 	%rd<11>;

	ld.param.u64 	%rd1, [collectMaxPositionsKernel_param_0];
	ld.param.u32 	%r2, [collectMaxPositionsKernel_param_1];
	ld.param.u32 	%r4, [collectMaxPositionsKernel_param_2];
	ld.param.u32 	%r3, [collectMaxPositionsKernel_param_3];
	ld.param.u64 	%rd2, [collectMaxPositionsKernel_param_4];
	ld.param.u64 	%rd3, [collectMaxPositionsKernel_param_5];
	mov.u32 	%r5, %ctaid.x;
	mov.u32 	%r6, %ntid.x;
	mov.u32 	%r7, %tid.x;
	mad.lo.s32 	%r1, %r5, %r6, %r7;
	mul.lo.s32 	%r8, %r4, %r2;
	setp.ge.s32 	%p1, %r1, %r8;
	@%p1 bra 	$L__BB2_3;
	cvta.to.global.u64 	%rd4, %rd1;
	mul.wide.s32 	%rd5, %r1, 4;
	add.s64 	%rd6, %rd4, %rd5;
	ld.global.u32 	%r9, [%rd6];
	setp.ne.s32 	%p2, %r9, %r3;
	@%p2 bra 	$L__BB2_3;
	cvta.to.global.u64 	%rd7, %rd3;
	atom.global.add.u32 	%r10, [%rd7], 1;
	div.s32 	%r11, %r1, %r2;
	mul.lo.s32 	%r12, %r11, %r2;
	sub.s32 	%r13, %r1, %r12;
	shl.b32 	%r14, %r10, 1;
	cvta.to.global.u64 	%rd8, %rd2;
	mul.wide.s32 	%rd9, %r14, 4;
	add.s64 	%rd10, %rd8, %rd9;
	st.global.u32 	[%rd10], %r13;
	st.global.u32 	[%rd10+4], %r11;
$L__BB2_3:
	ret;

}
	// .globl	computeNeighborhoodAveragesKernel
.visible .entry computeNeighborhoodAveragesKernel(
	.param .u64 .ptr .align 1 computeNeighborhoodAveragesKernel_param_0,
	.param .u32 computeNeighborhoodAveragesKernel_param_1,
	.param .u32 computeNeighborhoodAveragesKernel_param_2,
	.param .u64 .ptr .align 1 computeNeighborhoodAveragesKernel_param_3,
	.param .u32 computeNeighborhoodAveragesKernel_param_4,
	.param .u64 .ptr .align 1 computeNeighborhoodAveragesKernel_param_5
)
{
	.reg .pred 	%p<94>;
	.reg .b32 	%r<152>;
	.reg .b32 	%f<4>;
	.reg .b64 	%rd<24>;

	ld.param.u64 	%rd7, [computeNeighborhoodAveragesKernel_param_0];
	ld.param.u32 	%r78, [computeNeighborhoodAveragesKernel_param_1];
	ld.param.u32 	%r79, [computeNeighborhoodAveragesKernel_param_2];
	ld.param.u64 	%rd5, [computeNeighborhoodAveragesKernel_param_3];
	ld.param.u32 	%r80, [computeNeighborhoodAveragesKernel_param_4];
	ld.param.u64 	%rd6, [computeNeighborhoodAveragesKernel_param_5];
	cvta.to.global.u64 	%rd1, %rd7;
	mov.u32 	%r81, %ctaid.x;
	mov.u32 	%r82, %ntid.x;
	mov.u32 	%r83, %tid.x;
	mad.lo.s32 	%r1, %r81, %r82, %r83;
	setp.ge.s32 	%p8, %r1, %r80;
	@%p8 bra 	$L__BB3_33;
	cvta.to.global.u64 	%rd8, %rd5;
	shl.b32 	%r86, %r1, 1;
	mul.wide.s32 	%rd9, %r86, 4;
	add.s64 	%rd10, %rd8, %rd9;
	ld.global.u32 	%r87, [%rd10];
	cvt.s64.s32 	%rd2, %r87;
	ld.global.u32 	%r88, [%rd10+4];
	add.s32 	%r89, %r87, -3;
	setp.gt.s32 	%p9, %r87, 2;
	setp.lt.s32 	%p10, %r89, %r78;
	and.pred  	%p1, %p9, %p10;
	add.s32 	%r90, %r87, -2;
	setp.gt.s32 	%p11, %r87, 1;
	setp.lt.s32 	%p12, %r90, %r78;
	and.pred  	%p2, %p11, %p12;
	setp.gt.s32 	%p13, %r87, 0;
	setp.le.s32 	%p14, %r87, %r78;
	and.pred  	%p3, %p13, %p14;
	setp.gt.s32 	%p15, %r87, -1;
	setp.lt.s32 	%p16, %r87, %r78;
	and.pred  	%p4, %p15, %p16;
	add.s32 	%r91, %r87, 1;
	setp.gt.s32 	%p17, %r87, -2;
	setp.lt.s32 	%p18, %r91, %r78;
	and.pred  	%p5, %p17, %p18;
	add.s32 	%r92, %r87, 2;
	setp.gt.s32 	%p19, %r87, -3;
	setp.lt.s32 	%p20, %r92, %r78;
	and.pred  	%p6, %p19, %p20;
	add.s32 	%r93, %r87, 3;
	setp.gt.s32 	%p21, %r87, -4;
	setp.lt.s32 	%p22, %r93, %r78;
	and.pred  	%p7, %p21, %p22;
	add.s32 	%r120, %r88, -3;
	add.s32 	%r94, %r88, -2;
	mul.lo.s32 	%r119, %r78, %r94;
	shl.b32 	%r4, %r78, 1;
	add.s32 	%r118, %r87, %r119;
	mul.lo.s32 	%r117, %r78, %r120;
	add.s32 	%r116, %r87, %r117;
	mov.b32 	%r125, 0;
	mov.b32 	%r121, -3;
	mov.u32 	%r124, %r125;
$L__BB3_2:
	setp.gt.s32 	%p23, %r120, -1;
	setp.lt.s32 	%p24, %r120, %r79;
	and.pred  	%p25, %p23, %p24;
	and.pred  	%p26, %p1, %p25;
	cvt.s64.s32 	%rd11, %r117;
	add.s64 	%rd12, %rd2, %rd11;
	shl.b64 	%rd13, %rd12, 2;
	add.s64 	%rd3, %rd1, %rd13;
	not.pred 	%p27, %p26;
	@%p27 bra 	$L__BB3_4;
	ld.global.u32 	%r95, [%rd3+-12];
	add.s32 	%r124, %r95, %r124;
	add.s32 	%r125, %r125, 1;
$L__BB3_4:
	setp.gt.s32 	%p28, %r120, -1;
	setp.lt.s32 	%p29, %r120, %r79;
	and.pred  	%p30, %p28, %p29;
	and.pred  	%p31, %p2, %p30;
	not.pred 	%p32, %p31;
	@%p32 bra 	$L__BB3_6;
	ld.global.u32 	%r96, [%rd3+-8];
	add.s32 	%r124, %r96, %r124;
	add.s32 	%r125, %r125, 1;
$L__BB3_6:
	setp.gt.s32 	%p33, %r120, -1;
	setp.lt.s32 	%p34, %r120, %r79;
	and.pred  	%p35, %p33, %p34;
	and.pred  	%p36, %p3, %p35;
	not.pred 	%p37, %p36;
	@%p37 bra 	$L__BB3_8;
	ld.global.u32 	%r97, [%rd3+-4];
	add.s32 	%r124, %r97, %r124;
	add.s32 	%r125, %r125, 1;
$L__BB3_8:
	setp.gt.s32 	%p38, %r120, -1;
	setp.lt.s32 	%p39, %r120, %r79;
	and.pred  	%p40, %p38, %p39;
	and.pred  	%p41, %p4, %p40;
	not.pred 	%p42, %p41;
	@%p42 bra 	$L__BB3_10;
	mul.wide.s32 	%rd14, %r116, 4;
	add.s64 	%rd15, %rd1, %rd14;
	ld.global.u32 	%r98, [%rd15];
	add.s32 	%r124, %r98, %r124;
	add.s32 	%r125, %r125, 1;
$L__BB3_10:
	setp.gt.s32 	%p43, %r120, -1;
	setp.lt.s32 	%p44, %r120, %r79;
	and.pred  	%p45, %p43, %p44;
	and.pred  	%p46, %p5, %p45;
	not.pred 	%p47, %p46;
	@%p47 bra 	$L__BB3_12;
	ld.global.u32 	%r99, [%rd3+4];
	add.s32 	%r124, %r99, %r124;
	add.s32 	%r125, %r125, 1;
$L__BB3_12:
	setp.gt.s32 	%p48, %r120, -1;
	setp.lt.s32 	%p49, %r120, %r79;
	and.pred  	%p50, %p48, %p49;
	and.pred  	%p51, %p6, %p50;
	not.pred 	%p52, %p51;
	@%p52 bra 	$L__BB3_14;
	ld.global.u32 	%r100, [%rd3+8];
	add.s32 	%r124, %r100, %r124;
	add.s32 	%r125, %r125, 1;
$L__BB3_14:
	setp.gt.s32 	%p53, %r120, -1;
	setp.lt.s32 	%p54, %r120, %r79;
	and.pred  	%p55, %p53, %p54;
	and.pred  	%p56, %p7, %p55;
	not.pred 	%p57, %p56;
	@%p57 bra 	$L__BB3_16;
	ld.global.u32 	%r101, [%rd3+12];
	add.s32 	%r124, %r101, %r124;
	add.s32 	%r125, %r125, 1;
$L__BB3_16:
	setp.eq.s32 	%p58, %r121, 3;
	@%p58 bra 	$L__BB3_32;
	add.s32 	%r102, %r120, 1;
	setp.gt.s32 	%p59, %r102, -1;
	setp.lt.s32 	%p60, %r102, %r79;
	and.pred  	%p61, %p59, %p60;
	and.pred  	%p62, %p1, %p61;
	cvt.s64.s32 	%rd16, %r119;
	add.s64 	%rd17, %rd2, %rd16;
	shl.b64 	%rd18, %rd17, 2;
	add.s64 	%rd4, %rd1, %rd18;
	not.pred 	%p63, %p62;
	@%p63 bra 	$L__BB3_19;
	ld.global.u32 	%r103, [%rd4+-12];
	add.s32 	%r124, %r103, %r124;
	add.s32 	%r125, %r125, 1;
$L__BB3_19:
	add.s32 	%r104, %r120, 1;
	setp.gt.s32 	%p64, %r104, -1;
	setp.lt.s32 	%p65, %r104, %r79;
	and.pred  	%p66, %p64, %p65;
	and.pred  	%p67, %p2, %p66;
	not.pred 	%p68, %p67;
	@%p68 bra 	$L__BB3_21;
	ld.global.u32 	%r105, [%rd4+-8];
	add.s32 	%r124, %r105, %r124;
	add.s32 	%r125, %r125, 1;
$L__BB3_21:
	add.s32 	%r106, %r120, 1;
	setp.gt.s32 	%p69, %r106, -1;
	setp.lt.s32 	%p70, %r106, %r79;
	and.pred  	%p71, %p69, %p70;
	and.pred  	%p72, %p3, %p71;
	not.pred 	%p73, %p72;
	@%p73 bra 	$L__BB3_23;
	ld.global.u32 	%r107, [%rd4+-4];
	add.s32 	%r124, %r107, %r124;
	add.s32 	%r125, %r125, 1;
$L__BB3_23:
	add.s32 	%r108, %r120, 1;
	setp.gt.s32 	%p74, %r108, -1;
	setp.lt.s32 	%p75, %r108, %r79;
	and.pred  	%p76, %p74, %p75;
	and.pred  	%p77, %p4, %p76;
	not.pred 	%p78, %p77;
	@%p78 bra 	$L__BB3_25;
	mul.wide.s32 	%rd19, %r118, 4;
	add.s64 	%rd20, %rd1, %rd19;
	ld.global.u32 	%r109, [%rd20];
	add.s32 	%r124, %r109, %r124;
	add.s32 	%r125, %r125, 1;
$L__BB3_25:
	add.s32 	%r110, %r120, 1;
	setp.gt.s32 	%p79, %r110, -1;
	setp.lt.s32 	%p80, %r110, %r79;
	and.pred  	%p81, %p79, %p80;
	and.pred  	%p82, %p5, %p81;
	not.pred 	%p83, %p82;
	@%p83 bra 	$L__BB3_27;
	ld.global.u32 	%r111, [%rd4+4];
	add.s32 	%r124, %r111, %r124;
	add.s32 	%r125, %r125, 1;
$L__BB3_27:
	add.s32 	%r112, %r120, 1;
	setp.gt.s32 	%p84, %r112, -1;
	setp.lt.s32 	%p85, %r112, %r79;
	and.pred  	%p86, %p84, %p85;
	and.pred  	%p87, %p6, %p86;
	not.pred 	%p88, %p87;
	@%p88 bra 	$L__BB3_29;
	ld.global.u32 	%r113, [%rd4+8];
	add.s32 	%r124, %r113, %r124;
	add.s32 	%r125, %r125, 1;
$L__BB3_29:
	add.s32 	%r114, %r120, 1;
	setp.gt.s32 	%p89, %r114, -1;
	setp.lt.s32 	%p90, %r114, %r79;
	and.pred  	%p91, %p89, %p90;
	and.pred  	%p92, %p7, %p91;
	not.pred 	%p93, %p92;
	@%p93 bra 	$L__BB3_31;
	ld.global.u32 	%r115, [%rd4+12];
	add.s32 	%r124, %r115, %r124;
	add.s32 	%r125, %r125, 1;
$L__BB3_31:
	add.s32 	%r121, %r121, 2;
	add.s32 	%r120, %r120, 2;
	add.s32 	%r119, %r119, %r4;
	add.s32 	%r118, %r118, %r4;
	add.s32 	%r117, %r117, %r4;
	add.s32 	%r116, %r116, %r4;
	bra.uni 	$L__BB3_2;
$L__BB3_32:
	cvt.rn.f32.s32 	%f1, %r124;
	cvt.rn.f32.s32 	%f2, %r125;
	div.rn.f32 	%f3, %f1, %f2;
	cvta.to.global.u64 	%rd21, %rd6;
	mul.wide.s32 	%rd22, %r1, 4;
	add.s64 	%rd23, %rd21, %rd22;
	st.global.f32 	[%rd23], %f3;
$L__BB3_33:
	ret;

}


// ===== COMPILED SASS (sm_100) =====

	.target	sm_100

	.elftype	@"ET_EXEC"


//--------------------- .note.nv.tkinfo           --------------------------
	.section	.note.nv.tkinfo,"",@"SHT_NOTE"
	.sectionflags	@"SHF_NOTE_NV_TKINFO"
	.tkinfo
        /*0018*/ 	.word	0x00000002
        /*0030*/ 	.string	""
        /*0030*/ 	.string	"ptxas"
        /*0030*/ 	.string	"Cuda compilation tools, release 13.0, V13.0.88"
        /*0030*/ 	.string	"Build cuda_13.0.r13.0/compiler.36424714_0"
        /*0030*/ 	.string	"-arch sm_100 -m 64 "



//--------------------- .note.nv.cuinfo           --------------------------
	.section	.note.nv.cuinfo,"",@"SHT_NOTE"
	.sectionflags	@"SHF_NOTE_NV_CUINFO"
        /*0018*/ 	.short	0x0002
        /*001a*/ 	.short	0x0064
        /*001c*/ 	.short	0x0082
	.zero		2


//--------------------- .nv.info                  --------------------------
	.section	.nv.info,"",@"SHT_CUDA_INFO"
	.align	4


	//----- nvinfo : EIATTR_REGCOUNT
	.align		4
        /*0000*/ 	.byte	0x04, 0x2f
        /*0002*/ 	.short	(.L_3 - .L_2)
	.align		4
.L_2:
        /*0004*/ 	.word	index@(houghTransformKernel)
        /*0008*/ 	.word	0x0000000e


	//----- nvinfo : EIATTR_FRAME_SIZE
	.align		4
.L_3:
        /*000c*/ 	.byte	0x04, 0x11
        /*000e*/ 	.short	(.L_5 - .L_4)
	.align		4
.L_4:
        /*0010*/ 	.word	index@(houghTransformKernel)
        /*0014*/ 	.word	0x00000000


	//----- nvinfo : EIATTR_REGCOUNT
	.align		4
.L_5:
        /*0018*/ 	.byte	0x04, 0x2f
        /*001a*/ 	.short	(.L_7 - .L_6)
	.align		4
.L_6:
        /*001c*/ 	.word	index@(findAccumulatorMaxKernel)
        /*0020*/ 	.word	0x0000000c


	//----- nvinfo : EIATTR_FRAME_SIZE
	.align		4
.L_7:
        /*0024*/ 	.byte	0x04, 0x11
        /*0026*/ 	.short	(.L_9 - .L_8)
	.align		4
.L_8:
        /*0028*/ 	.word	index@(findAccumulatorMaxKernel)
        /*002c*/ 	.word	0x00000000


	//----- nvinfo : EIATTR_REGCOUNT
	.align		4
.L_9:
        /*0030*/ 	.byte	0x04, 0x2f
        /*0032*/ 	.short	(.L_11 - .L_10)
	.align		4
.L_10:
        /*0034*/ 	.word	index@(collectMaxPositionsKernel)
        /*0038*/ 	.word	0x00000010


	//----- nvinfo : EIATTR_FRAME_SIZE
	.align		4
.L_11:
        /*003c*/ 	.byte	0x04, 0x11
        /*003e*/ 	.short	(.L_13 - .L_12)
	.align		4
.L_12:
        /*0040*/ 	.word	index@(collectMaxPositionsKernel)
        /*0044*/ 	.word	0x00000000


	//----- nvinfo : EIATTR_REGCOUNT
	.align		4
.L_13:
        /*0048*/ 	.byte	0x04, 0x2f
        /*004a*/ 	.short	(.L_15 - .L_14)
	.align		4
.L_14:
        /*004c*/ 	.word	index@(computeNeighborhoodAveragesKernel)
        /*0050*/ 	.word	0x00000016


	//----- nvinfo : EIATTR_FRAME_SIZE
	.align		4
.L_15:
        /*0054*/ 	.byte	0x04, 0x11
        /*0056*/ 	.short	(.L_17 - .L_16)
	.align		4
.L_16:
        /*0058*/ 	.word	index@($__internal_0_$__cuda_sm3x_div_rn_noftz_f32_slowpath)
        /*005c*/ 	.word	0x00000000


	//----- nvinfo : EIATTR_FRAME_SIZE
	.align		4
.L_17:
        /*0060*/ 	.byte	0x04, 0x11
        /*0062*/ 	.short	(.L_19 - .L_18)
	.align		4
.L_18:
        /*0064*/ 	.word	index@(computeNeighborhoodAveragesKernel)
        /*0068*/ 	.word	0x00000000


	//----- nvinfo : EIATTR_MIN_STACK_SIZE
	.align		4
.L_19:
        /*006c*/ 	.byte	0x04, 0x12
        /*006e*/ 	.short	(.L_21 - .L_20)
	.align		4
.L_20:
        /*0070*/ 	.word	index@(computeNeighborhoodAveragesKernel)
        /*0074*/ 	.word	0x00000000


	//----- nvinfo : EIATTR_MIN_STACK_SIZE
	.align		4
.L_21:
        /*0078*/ 	.byte	0x04, 0x12
        /*007a*/ 	.short	(.L_23 - .L_22)
	.align		4
.L_22:
        /*007c*/ 	.word	index@(collectMaxPositionsKernel)
        /*0080*/ 	.word	0x00000000


	//----- nvinfo : EIATTR_MIN_STACK_SIZE
	.align		4
.L_23:
        /*0084*/ 	.byte	0x04, 0x12
        /*0086*/ 	.short	(.L_25 - .L_24)
	.align		4
.L_24:
        /*0088*/ 	.word	index@(findAccumulatorMaxKernel)
        /*008c*/ 	.word	0x00000000


	//----- nvinfo : EIATTR_MIN_STACK_SIZE
	.align		4
.L_25:
        /*0090*/ 	.byte	0x04, 0x12
        /*0092*/ 	.short	(.L_27 - .L_26)
	.align		4
.L_26:
        /*0094*/ 	.word	index@(houghTransformKernel)
        /*0098*/ 	.word	0x00000000
.L_27:


//--------------------- .nv.compat                --------------------------
	.section	.nv.compat,"",@"SHT_CUDA_COMPAT_INFO"
	.align	4
        /*0000*/ 	.byte	0x02, 0x09, 0x00, 0x00, 0x02, 0x02, 0x01, 0x00, 0x02, 0x05, 0x05, 0x00, 0x03, 0x07, 0x01, 0x01
        /*0010*/ 	.byte	0x02, 0x03, 0x00, 0x00, 0x02, 0x06, 0x01, 0x00, 0x04, 0x0b, 0x08, 0x00, 0x01, 0x00, 0x00, 0x00
        /*0020*/ 	.byte	0x00, 0x00, 0x00, 0x00


//--------------------- .nv.info.computeNeighborhoodAveragesKernel --------------------------
	.section	.nv.info.computeNeighborhoodAveragesKernel,"",@"SHT_CUDA_INFO"
	.sectionflags	@""
	.align	4


	//----- nvinfo : EIATTR_CUDA_API_VERSION
	.align		4
        /*0000*/ 	.byte	0x04, 0x37
        /*0002*/ 	.short	(.L_29 - .L_28)
.L_28:
        /*0004*/ 	.word	0x00000082


	//----- nvinfo : EIATTR_KPARAM_INFO
	.align		4
.L_29:
        /*0008*/ 	.byte	0x04, 0x17
        /*000a*/ 	.short	(.L_31 - .L_30)
.L_30:
        /*000c*/ 	.word	0x00000000
        /*0010*/ 	.short	0x0005
        /*0012*/ 	.short	0x0020
        /*0014*/ 	.byte	0x00, 0xf5, 0x21, 0x00


	//----- nvinfo : EIATTR_KPARAM_INFO
	.align		4
.L_31:
        /*0018*/ 	.byte	0x04, 0x17
        /*001a*/ 	.short	(.L_33 - .L_32)
.L_32:
        /*001c*/ 	.word	0x00000000
        /*0020*/ 	.short	0x0004
        /*0022*/ 	.short	0x0018
        /*0024*/ 	.byte	0x00, 0xf0, 0x11, 0x00


	//----- nvinfo : EIATTR_KPARAM_INFO
	.align		4
.L_33:
        /*0028*/ 	.byte	0x04, 0x17
        /*002a*/ 	.short	(.L_35 - .L_34)
.L_34:
        /*002c*/ 	.word	0x00000000
        /*0030*/ 	.short	0x0003
        /*0032*/ 	.short	0x0010
        /*0034*/ 	.byte	0x00, 0xf5, 0x21, 0x00


	//----- nvinfo : EIATTR_KPARAM_INFO
	.align		4
.L_35:
        /*0038*/ 	.byte	0x04, 0x17
        /*003a*/ 	.short	(.L_37 - .L_36)
.L_36:
        /*003c*/ 	.word	0x00000000
        /*0040*/ 	.short	0x0002
        /*0042*/ 	.short	0x000c
        /*0044*/ 	.byte	0x00, 0xf0, 0x11, 0x00


	//----- nvinfo : EIATTR_KPARAM_INFO
	.align		4
.L_37:
        /*0048*/ 	.byte	0x04, 0x17
        /*004a*/ 	.short	(.L_39 - .L_38)
.L_38:
        /*004c*/ 	.word	0x00000000
        /*0050*/ 	.short	0x0001
        /*0052*/ 	.short	0x0008
        /*0054*/ 	.byte	0x00, 0xf0, 0x11, 0x00


	//----- nvinfo : EIATTR_KPARAM_INFO
	.align		4
.L_39:
        /*0058*/ 	.byte	0x04, 0x17
        /*005a*/ 	.short	(.L_41 - .L_40)
.L_40:
        /*005c*/ 	.word	0x00000000
        /*0060*/ 	.short	0x0000
        /*0062*/ 	.short	0x0000
        /*0064*/ 	.byte	0x00, 0xf5, 0x21, 0x00


	//----- nvinfo : EIATTR_SPARSE_MMA_MASK
	.align		4
.L_41:
        /*0068*/ 	.byte	0x03, 0x50
        /*006a*/ 	.short	0x0000


	//----- nvinfo : EIATTR_MAXREG_COUNT
	.align		4
        /*006c*/ 	.byte	0x03, 0x1b
        /*006e*/ 	.short	0x00ff


	//----- nvinfo : EIATTR_MERCURY_ISA_VERSION
	.align		4
        /*0070*/ 	.byte	0x03, 0x5f
        /*0072*/ 	.short	0x0101


	//----- nvinfo : EIATTR_VRC_CTA_INIT_COUNT
	.align		4
        /*0074*/ 	.byte	0x02, 0x4a
	.zero		1
	.zero		1


	//----- nvinfo : EIATTR_EXIT_INSTR_OFFSETS
	.align		4
        /*0078*/ 	.byte	0x04, 0x1c
        /*007a*/ 	.short	(.L_43 - .L_42)


	//   ....[0]....
.L_42:
        /*007c*/ 	.word	0x00000070


	//   ....[1]....
        /*0080*/ 	.word	0x00000990


	//----- nvinfo : EIATTR_CRS_STACK_SIZE
	.align		4
.L_43:
        /*0084*/ 	.byte	0x04, 0x1e
        /*0086*/ 	.short	(.L_45 - .L_44)
.L_44:
        /*0088*/ 	.word	0x00000000


	//----- nvinfo : EIATTR_CBANK_PARAM_SIZE
	.align		4
.L_45:
        /*008c*/ 	.byte	0x03, 0x19
        /*008e*/ 	.short	0x0028


	//----- nvinfo : EIATTR_PARAM_CBANK
	.align		4
        /*0090*/ 	.byte	0x04, 0x0a
        /*0092*/ 	.short	(.L_47 - .L_46)
	.align		4
.L_46:
        /*0094*/ 	.word	index@(.nv.constant0.computeNeighborhoodAveragesKernel)
        /*0098*/ 	.short	0x0380
        /*009a*/ 	.short	0x0028


	//----- nvinfo : EIATTR_SW_WAR
	.align		4
.L_47:
        /*009c*/ 	.byte	0x04, 0x36
        /*009e*/ 	.short	(.L_49 - .L_48)
.L_48:
        /*00a0*/ 	.word	0x00000008
.L_49:


//--------------------- .nv.info.collectMaxPositionsKernel --------------------------
	.section	.nv.info.collectMaxPositionsKernel,"",@"SHT_CUDA_INFO"
	.sectionflags	@""
	.align	4


	//----- nvinfo : EIATTR_CUDA_API_VERSION
	.align		4
        /*0000*/ 	.byte	0x04, 0x37
        /*0002*/ 	.short	(.L_51 - .L_50)
.L_50:
        /*0004*/ 	.word	0x00000082


	//----- nvinfo : EIATTR_KPARAM_INFO
	.align		4
.L_51:
        /*0008*/ 	.byte	0x04, 0x17
        /*000a*/ 	.short	(.L_53 - .L_52)
.L_52:
        /*000c*/ 	.word	0x00000000
        /*0010*/ 	.short	0x0005
        /*0012*/ 	.short	0x0020
        /*0014*/ 	.byte	0x00, 0xf5, 0x21, 0x00


	//----- nvinfo : EIATTR_KPARAM_INFO
	.align		4
.L_53:
        /*0018*/ 	.byte	0x04, 0x17
        /*001a*/ 	.short	(.L_55 - .L_54)
.L_54:
        /*001c*/ 	.word	0x00000000
        /*0020*/ 	.short	0x0004
        /*0022*/ 	.short	0x0018
        /*0024*/ 	.byte	0x00, 0xf5, 0x21, 0x00


	//----- nvinfo : EIATTR_KPARAM_INFO
	.align		4
.L_55:
        /*0028*/ 	.byte	0x04, 0x17
        /*002a*/ 	.short	(.L_57 - .L_56)
.L_56:
        /*002c*/ 	.word	0x00000000
        /*0030*/ 	.short	0x0003
        /*0032*/ 	.short	0x0010
        /*0034*/ 	.byte	0x00, 0xf0, 0x11, 0x00


	//----- nvinfo : EIATTR_KPARAM_INFO
	.align		4
.L_57:
        /*0038*/ 	.byte	0x04, 0x17
        /*003a*/ 	.short	(.L_59 - .L_58)
.L_58:
        /*003c*/ 	.word	0x00000000
        /*0040*/ 	.short	0x0002
        /*0042*/ 	.short	0x000c
        /*0044*/ 	.byte	0x00, 0xf0, 0x11, 0x00


	//----- nvinfo : EIATTR_KPARAM_INFO
	.align		4
.L_59:
        /*0048*/ 	.byte	0x04, 0x17
        /*004a*/ 	.short	(.L_61 - .L_60)
.L_60:
        /*004c*/ 	.word	0x00000000
        /*0050*/ 	.short	0x0001
        /*0052*/ 	.short	0x0008
        /*0054*/ 	.byte	0x00, 0xf0, 0x11, 0x00


	//----- nvinfo : EIATTR_KPARAM_INFO
	.align		4
.L_61:
        /*0058*/ 	.byte	0x04, 0x17
        /*005a*/ 	.short	(.L_63 - .L_62)
.L_62:
        /*005c*/ 	.word	0x00000000
        /*0060*/ 	.short	0x0000
        /*0062*/ 	.short	0x0000
        /*0064*/ 	.byte	0x00, 0xf5, 0x21, 0x00


	//----- nvinfo : EIATTR_SPARSE_MMA_MASK
	.align		4
.L_63:
        /*0068*/ 	.byte	0x03, 0x50
        /*006a*/ 	.short	0x0000


	//----- nvinfo : EIATTR_MAXREG_COUNT
	.align		4
        /*006c*/ 	.byte	0x03, 0x1b
        /*006e*/ 	.short	0x00ff


	//----- nvinfo : EIATTR_MERCURY_ISA_VERSION
	.align		4
        /*0070*/ 	.byte	0x03, 0x5f
        /*0072*/ 	.short	0x0101


	//----- nvinfo : EIATTR_INT_WARP_WIDE_INSTR_OFFSETS
	.align		4
        /*0074*/ 	.byte	0x04, 0x31
        /*0076*/ 	.short	(.L_65 - .L_64)


	//   ....[0]....
.L_64:
        /*0078*/ 	.word	0x00000110


	//   ....[1]....
        /*007c*/ 	.word	0x00000320


	//----- nvinfo : EIATTR_VRC_CTA_INIT_COUNT
	.align		4
.L_65:
        /*0080*/ 	.byte	0x02, 0x4a
	.zero		1
	.zero		1


	//----- nvinfo : EIATTR_EXIT_INSTR_OFFSETS
	.align		4
        /*0084*/ 	.byte	0x04, 0x1c
        /*0086*/ 	.short	(.L_67 - .L_66)


	//   ....[0]....
.L_66:
        /*0088*/ 	.word	0x00000080


	//   ....[1]....
        /*008c*/ 	.word	0x000000f0


	//   ....[2]....
        /*0090*/ 	.word	0x000003a0


	//----- nvinfo : EIATTR_CBANK_PARAM_SIZE
	.align		4
.L_67:
        /*0094*/ 	.byte	0x03, 0x19
        /*0096*/ 	.short	0x0028


	//----- nvinfo : EIATTR_PARAM_CBANK
	.align		4
        /*0098*/ 	.byte	0x04, 0x0a
        /*009a*/ 	.short	(.L_69 - .L_68)
	.align		4
.L_68:
        /*009c*/ 	.word	index@(.nv.constant0.collectMaxPositionsKernel)
        /*00a0*/ 	.short	0x0380
        /*00a2*/ 	.short	0x0028


	//----- nvinfo : EIATTR_SW_WAR
	.align		4
.L_69:
        /*00a4*/ 	.byte	0x04, 0x36
        /*00a6*/ 	.short	(.L_71 - .L_70)
.L_70:
        /*00a8*/ 	.word	0x00000008
.L_71:


//--------------------- .nv.info.findAccumulatorMaxKernel --------------------------
	.section	.nv.info.findAccumulatorMaxKernel,"",@"SHT_CUDA_INFO"
	.sectionflags	@""
	.align	4


	//----- nvinfo : EIATTR_CUDA_API_VERSION
	.align		4
        /*0000*/ 	.byte	0x04, 0x37
        /*0002*/ 	.short	(.L_73 - .L_72)
.L_72:
        /*0004*/ 	.word	0x00000082


	//----- nvinfo : EIATTR_KPARAM_INFO
	.align		4
.L_73:
        /*0008*/ 	.byte	0x04, 0x17
        /*000a*/ 	.short	(.L_75 - .L_74)
.L_74:
        /*000c*/ 	.word	0x00000000
        /*0010*/ 	.short	0x0002
        /*0012*/ 	.short	0x0010
        /*0014*/ 	.byte	0x00, 0xf5, 0x21, 0x00


	//----- nvinfo : EIATTR_KPARAM_INFO
	.align		4
.L_75:
        /*0018*/ 	.byte	0x04, 0x17
        /*001a*/ 	.short	(.L_77 - .L_76)
.L_76:
        /*001c*/ 	.word	0x00000000
        /*0020*/ 	.short	0x0001
        /*0022*/ 	.short	0x0008
        /*0024*/ 	.byte	0x00, 0xf0, 0x11, 0x00


	//----- nvinfo : EIATTR_KPARAM_INFO
	.align		4
.L_77:
        /*0028*/ 	.byte	0x04, 0x17
        /*002a*/ 	.short	(.L_79 - .L_78)
.L_78:
        /*002c*/ 	.word	0x00000000
        /*0030*/ 	.short	0x0000
        /*0032*/ 	.short	0x0000
        /*0034*/ 	.byte	0x00, 0xf5, 0x21, 0x00


	//----- nvinfo : EIATTR_SPARSE_MMA_MASK
	.align		4
.L_79:
        /*0038*/ 	.byte	0x03, 0x50
        /*003a*/ 	.short	0x0000


	//----- nvinfo : EIATTR_MAXREG_COUNT
	.align		4
        /*003c*/ 	.byte	0x03, 0x1b
        /*003e*/ 	.short	0x00ff


	//----- nvinfo : EIATTR_NUM_BARRIERS
	.align		4
        /*0040*/ 	.byte	0x02, 0x4c
        /*0042*/ 	.byte	0x01
	.zero		1


	//----- nvinfo : EIATTR_MERCURY_ISA_VERSION
	.align		4
        /*0044*/ 	.byte	0x03, 0x5f
        /*0046*/ 	.short	0x0101


	//----- nvinfo : EIATTR_VRC_CTA_INIT_COUNT
	.align		4
        /*0048*/ 	.byte	0x02, 0x4a
	.zero		1
	.zero		1


	//----- nvinfo : EIATTR_EXIT_INSTR_OFFSETS
	.align		4
        /*004c*/ 	.byte	0x04, 0x1c
        /*004e*/ 	.short	(.L_81 - .L_80)


	//   ....[0]....
.L_80:
        /*0050*/ 	.word	0x00000260


	//   ....[1]....
        /*0054*/ 	.word	0x000002d0


	//----- nvinfo : EIATTR_CRS_STACK_SIZE
	.align		4
.L_81:
        /*0058*/ 	.byte	0x04, 0x1e
        /*005a*/ 	.short	(.L_83 - .L_82)
.L_82:
        /*005c*/ 	.word	0x00000000


	//----- nvinfo : EIATTR_CBANK_PARAM_SIZE
	.align		4
.L_83:
        /*0060*/ 	.byte	0x03, 0x19
        /*0062*/ 	.short	0x0018


	//----- nvinfo : EIATTR_PARAM_CBANK
	.align		4
        /*0064*/ 	.byte	0x04, 0x0a
        /*0066*/ 	.short	(.L_85 - .L_84)
	.align		4
.L_84:
        /*0068*/ 	.word	index@(.nv.constant0.findAccumulatorMaxKernel)
        /*006c*/ 	.short	0x0380
        /*006e*/ 	.short	0x0018


	//----- nvinfo : EIATTR_SW_WAR
	.align		4
.L_85:
        /*0070*/ 	.byte	0x04, 0x36
        /*0072*/ 	.short	(.L_87 - .L_86)
.L_86:
        /*0074*/ 	.word	0x00000008
.L_87:


//--------------------- .nv.info.houghTransformKernel --------------------------
	.section	.nv.info.houghTransformKernel,"",@"SHT_CUDA_INFO"
	.sectionflags	@""
	.align	4


	//----- nvinfo : EIATTR_CUDA_API_VERSION
	.align		4
        /*0000*/ 	.byte	0x04, 0x37
        /*0002*/ 	.short	(.L_89 - .L_88)
.L_88:
        /*0004*/ 	.word	0x00000082


	//----- nvinfo : EIATTR_KPARAM_INFO
	.align		4
.L_89:
        /*0008*/ 	.byte	0x04, 0x17
        /*000a*/ 	.short	(.L_91 - .L_90)
.L_90:
        /*000c*/ 	.word	0x00000000
        /*0010*/ 	.short	0x0006
        /*0012*/ 	.short	0x0020
        /*0014*/ 	.byte	0x00, 0xf5, 0x21, 0x00


	//----- nvinfo : EIATTR_KPARAM_INFO
	.align		4
.L_91:
        /*0018*/ 	.byte	0x04, 0x17
        /*001a*/ 	.short	(.L_93 - .L_92)
.L_92:
        /*001c*/ 	.word	0x00000000
        /*0020*/ 	.short	0x0005
        /*0022*/ 	.short	0x0018
        /*0024*/ 	.byte	0x00, 0xf0, 0x11, 0x00


	//----- nvinfo : EIATTR_KPARAM_INFO
	.align		4
.L_93:
        /*0028*/ 	.byte	0x04, 0x17
        /*002a*/ 	.short	(.L_95 - .L_94)
.L_94:
        /*002c*/ 	.word	0x00000000
        /*0030*/ 	.short	0x0004
        /*0032*/ 	.short	0x0014
        /*0034*/ 	.byte	0x00, 0xf0, 0x11, 0x00


	//----- nvinfo : EIATTR_KPARAM_INFO
	.align		4
.L_95:
        /*0038*/ 	.byte	0x04, 0x17
        /*003a*/ 	.short	(.L_97 - .L_96)
.L_96:
        /*003c*/ 	.word	0x00000000
        /*0040*/ 	.short	0x0003
        /*0042*/ 	.short	0x0010
        /*0044*/ 	.byte	0x00, 0xf0, 0x11, 0x00


	//----- nvinfo : EIATTR_KPARAM_INFO
	.align		4
.L_97:
        /*0048*/ 	.byte	0x04, 0x17
        /*004a*/ 	.short	(.L_99 - .L_98)
.L_98:
        /*004c*/ 	.word	0x00000000
        /*0050*/ 	.short	0x0002
        /*0052*/ 	.short	0x000c
        /*0054*/ 	.byte	0x00, 0xf0, 0x11, 0x00


	//----- nvinfo : EIATTR_KPARAM_INFO
	.align		4
.L_99:
        /*0058*/ 	.byte	0x04, 0x17
        /*005a*/ 	.short	(.L_101 - .L_100)
.L_100:
        /*005c*/ 	.word	0x00000000
        /*0060*/ 	.short	0x0001
        /*0062*/ 	.short	0x0008
        /*0064*/ 	.byte	0x00, 0xf0, 0x11, 0x00


	//----- nvinfo : EIATTR_KPARAM_INFO
	.align		4
.L_101:
        /*0068*/ 	.byte	0x04, 0x17
        /*006a*/ 	.short	(.L_103 - .L_102)
.L_102:
        /*006c*/ 	.word	0x00000000
        /*0070*/ 	.short	0x0000
        /*0072*/ 	.short	0x0000
        /*0074*/ 	.byte	0x00, 0xf5, 0x21, 0x00


	//----- nvinfo : EIATTR_SPARSE_MMA_MASK
	.align		4
.L_103:
        /*0078*/ 	.byte	0x03, 0x50
        /*007a*/ 	.short	0x0000


	//----- nvinfo : EIATTR_MAXREG_COUNT
	.align		4
        /*007c*/ 	.byte	0x03, 0x1b
        /*007e*/ 	.short	0x00ff


	//----- nvinfo : EIATTR_MERCURY_ISA_VERSION
	.align		4
        /*0080*/ 	.byte	0x03, 0x5f
        /*0082*/ 	.short	0x0101


	//----- nvinfo : EIATTR_VRC_CTA_INIT_COUNT
	.align		4
        /*0084*/ 	.byte	0x02, 0x4a
	.zero		1
	.zero		1


	//----- nvinfo : EIATTR_EXIT_INSTR_OFFSETS
	.align		4
        /*0088*/ 	.byte	0x04, 0x1c
        /*008a*/ 	.short	(.L_105 - .L_104)


	//   ....[0]....
.L_104:
        /*008c*/ 	.word	0x00000080


	//   ....[1]....
        /*0090*/ 	.word	0x00000240


	//   ....[2]....
        /*0094*/ 	.word	0x00000990


	//----- nvinfo : EIATTR_CRS_STACK_SIZE
	.align		4
.L_105:
        /*0098*/ 	.byte	0x04, 0x1e
        /*009a*/ 	.short	(.L_107 - .L_106)
.L_106:
        /*009c*/ 	.word	0x00000000


	//----- nvinfo : EIATTR_CBANK_PARAM_SIZE
	.align		4
.L_107:
        /*00a0*/ 	.byte	0x03, 0x19
        /*00a2*/ 	.short	0x0028


	//----- nvinfo : EIATTR_PARAM_CBANK
	.align		4
        /*00a4*/ 	.byte	0x04, 0x0a
        /*00a6*/ 	.short	(.L_109 - .L_108)
	.align		4
.L_108:
        /*00a8*/ 	.word	index@(.nv.constant0.houghTransformKernel)
        /*00ac*/ 	.short	0x0380
        /*00ae*/ 	.short	0x0028


	//----- nvinfo : EIATTR_SW_WAR
	.align		4
.L_109:
        /*00b0*/ 	.byte	0x04, 0x36
        /*00b2*/ 	.short	(.L_111 - .L_110)
.L_110:
        /*00b4*/ 	.word	0x00000008
.L_111:


//--------------------- .nv.callgraph             --------------------------
	.section	.nv.callgraph,"",@"SHT_CUDA_CALLGRAPH"
	.align	4
	.sectionentsize	8
	.align		4
        /*0000*/ 	.word	0x00000000
	.align		4
        /*0004*/ 	.word	0xffffffff
	.align		4
        /*0008*/ 	.word	0x00000000
	.align		4
        /*000c*/ 	.word	0xfffffffe
	.align		4
        /*0010*/ 	.word	0x00000000
	.align		4
        /*0014*/ 	.word	0xfffffffd
	.align		4
        /*0018*/ 	.word	0x00000000
	.align		4
        /*001c*/ 	.word	0xfffffffc


//--------------------- .nv.constant3             --------------------------
	.section	.nv.constant3,"a",@progbits
	.align	4
.nv.constant3:
	.type		d_cos_theta,@object
	.size		d_cos_theta,(d_sin_theta - d_cos_theta)
d_cos_theta:
	.zero		1440
	.type		d_sin_theta,@object
	.size		d_sin_theta,(.L_1 - d_sin_theta)
d_sin_theta:
	.zero		1440
.L_1:


//--------------------- .text.computeNeighborhoodAveragesKernel --------------------------
	.section	.text.computeNeighborhoodAveragesKernel,"ax",@progbits
	.align	128
        .global         computeNeighborhoodAveragesKernel
        .type           computeNeighborhoodAveragesKernel,@function
        .size           computeNeighborhoodAveragesKernel,(.L_x_32 - computeNeighborhoodAveragesKernel)
        .other          computeNeighborhoodAveragesKernel,@"STO_CUDA_ENTRY STV_DEFAULT"
computeNeighborhoodAveragesKernel:
.text.computeNeighborhoodAveragesKernel:
[----:B------:R-:W-:Y:S01]  /*0000*/  LDC R1, c[0x0][0x37c] ;  /* 0x0000df00ff017b82 */ /* 0x000fe20000000800 */
[----:B------:R-:W0:Y:S07]  /*0010*/  S2R R3, SR_TID.X ;  /* 0x0000000000037919 */ /* 0x000e2e0000002100 */
[----:B------:R-:W0:Y:S01]  /*0020*/  S2UR UR4, SR_CTAID.X ;  /* 0x00000000000479c3 */ /* 0x000e220000002500 */
[----:B------:R-:W1:Y:S07]  /*0030*/  LDCU UR5, c[0x0][0x398] ;  /* 0x00007300ff0577ac */ /* 0x000e6e0008000800 */
[----:B------:R-:W0:Y:S02]  /*0040*/  LDC R2, c[0x0][0x360] ;  /* 0x0000d800ff027b82 */ /* 0x000e240000000800 */
[----:B0-----:R-:W-:-:S05]  /*0050*/  IMAD R2, R2, UR4, R3 ;  /* 0x0000000402027c24 */ /* 0x001fca000f8e0203 */
[----:B-1----:R-:W-:-:S13]  /*0060*/  ISETP.GE.AND P0, PT, R2, UR5, PT ;  /* 0x0000000502007c0c */ /* 0x002fda000bf06270 */
[----:B------:R-:W-:Y:S05]  /*0070*/  @P0 EXIT ;  /* 0x000000000000094d */ /* 0x000fea0003800000 */
[----:B------:R-:W0:Y:S01]  /*0080*/  LDC.64 R4, c[0x0][0x390] ;  /* 0x0000e400ff047b82 */ /* 0x000e220000000a00 */
[----:B------:R-:W1:Y:S01]  /*0090*/  LDCU.64 UR6, c[0x0][0x358] ;  /* 0x00006b00ff0677ac */ /* 0x000e620008000a00 */
[----:B------:R-:W-:Y:S01]  /*00a0*/  IMAD.SHL.U32 R3, R2, 0x2, RZ ;  /* 0x0000000202037824 */ /* 0x000fe200078e00ff */
[----:B------:R-:W2:Y:S01]  /*00b0*/  LDCU UR4, c[0x0][0x388] ;  /* 0x00007100ff0477ac */ /* 0x000ea20008000800 */
[----:B------:R-:W3:Y:S01]  /*00c0*/  LDCU UR5, c[0x0][0x38c] ;  /* 0x00007180ff0577ac */ /* 0x000ee20008000800 */
[----:B------:R-:W4:Y:S01]  /*00d0*/  LDCU.64 UR8, c[0x0][0x380] ;  /* 0x00007000ff0877ac */ /* 0x000f220008000a00 */
[----:B0-----:R-:W-:-:S05]  /*00e0*/  IMAD.WIDE R4, R3, 0x4, R4 ;  /* 0x0000000403047825 */ /* 0x001fca00078e0204 */
[----:B-1----:R-:W5:Y:S04]  /*00f0*/  LDG.E R0, desc[UR6][R4.64] ;  /* 0x0000000604007981 */ /* 0x002f68000c1e1900 */
[----:B------:R-:W3:Y:S01]  /*0100*/  LDG.E R6, desc[UR6][R4.64+0x4] ;  /* 0x0000040604067981 */ /* 0x000ee2000c1e1900 */
[----:B------:R-:W-:Y:S02]  /*0110*/  IMAD.MOV.U32 R10, RZ, RZ, RZ ;  /* 0x000000ffff0a7224 */ /* 0x000fe400078e00ff */
[C---:B-----5:R-:W-:Y:S01]  /*0120*/  VIADD R3, R0.reuse, 0xfffffffd ;  /* 0xfffffffd00037836 */ /* 0x060fe20000000000 */
[C---:B--2---:R-:W-:Y:S01]  /*0130*/  ISETP.GT.AND P0, PT, R0.reuse, UR4, PT ;  /* 0x0000000400007c0c */ /* 0x044fe2000bf04270 */
[C---:B------:R-:W-:Y:S01]  /*0140*/  VIADD R7, R0.reuse, 0xfffffffe ;  /* 0xfffffffe00077836 */ /* 0x040fe20000000000 */
[C---:B------:R-:W-:Y:S01]  /*0150*/  ISETP.GE.AND P1, PT, R0.reuse, UR4, PT ;  /* 0x0000000400007c0c */ /* 0x040fe2000bf26270 */
[C---:B------:R-:W-:Y:S01]  /*0160*/  VIADD R8, R0.reuse, 0x2 ;  /* 0x0000000200087836 */ /* 0x040fe20000000000 */
[----:B------:R-:W-:Y:S01]  /*0170*/  ISETP.GE.AND P6, PT, R3, UR4, PT ;  /* 0x0000000403007c0c */ /* 0x000fe2000bfc6270 */
[C---:B------:R-:W-:Y:S01]  /*0180*/  VIADD R3, R0.reuse, 0x1 ;  /* 0x0000000100037836 */ /* 0x040fe20000000000 */
[----:B------:R-:W-:Y:S01]  /*0190*/  ISETP.GE.AND P5, PT, R7, UR4, PT ;  /* 0x0000000407007c0c */ /* 0x000fe2000bfa6270 */
[----:B------:R-:W-:Y:S01]  /*01a0*/  VIADD R9, R0, 0x3 ;  /* 0x0000000300097836 */ /* 0x000fe20000000000 */
[----:B------:R-:W-:Y:S01]  /*01b0*/  ISETP.GE.AND P3, PT, R8, UR4, PT ;  /* 0x0000000408007c0c */ /* 0x000fe2000bf66270 */
[C---:B---3--:R-:W-:Y:S01]  /*01c0*/  VIADD R11, R6.reuse, 0xfffffffe ;  /* 0xfffffffe060b7836 */ /* 0x048fe20000000000 */
[----:B------:R-:W-:Y:S01]  /*01d0*/  ISETP.GE.AND P2, PT, R3, UR4, PT ;  /* 0x0000000403007c0c */ /* 0x000fe2000bf46270 */
[----:B------:R-:W-:Y:S01]  /*01e0*/  VIADD R6, R6, 0xfffffffd ;  /* 0xfffffffd06067836 */ /* 0x000fe20000000000 */
[----:B------:R-:W0:Y:S01]  /*01f0*/  LDC R3, c[0x0][0x388] ;  /* 0x0000e200ff037b82 */ /* 0x000e220000000800 */
[----:B------:R-:W-:Y:S01]  /*0200*/  ISETP.GE.AND P4, PT, R9, UR4, PT ;  /* 0x0000000409007c0c */ /* 0x000fe2000bf86270 */
[----:B------:R-:W-:Y:S01]  /*0210*/  IMAD R11, R11, UR4, RZ ;  /* 0x000000040b0b7c24 */ /* 0x000fe2000f8e02ff */
[----:B------:R-:W-:Y:S01]  /*0220*/  ISETP.GT.AND P6, PT, R0, 0x2, !P6 ;  /* 0x000000020000780c */ /* 0x000fe200077c4270 */
[----:B------:R-:W-:Y:S01]  /*0230*/  IMAD R13, R6, UR4, RZ ;  /* 0x00000004060d7c24 */ /* 0x000fe2000f8e02ff */
[C---:B------:R-:W-:Y:S01]  /*0240*/  ISETP.GT.AND P5, PT, R0.reuse, 0x1, !P5 ;  /* 0x000000010000780c */ /* 0x040fe20006fa4270 */
[----:B------:R-:W-:Y:S01]  /*0250*/  IMAD.MOV.U32 R7, RZ, RZ, RZ ;  /* 0x000000ffff077224 */ /* 0x000fe200078e00ff */
[C---:B------:R-:W-:Y:S01]  /*0260*/  ISETP.GT.AND P0, PT, R0.reuse, RZ, !P0 ;  /* 0x000000ff0000720c */ /* 0x040fe20004704270 */
[C---:B------:R-:W-:Y:S01]  /*0270*/  IMAD.IADD R14, R0.reuse, 0x1, R11 ;  /* 0x00000001000e7824 */ /* 0x040fe200078e020b */
[C---:B------:R-:W-:Y:S01]  /*0280*/  ISETP.GT.AND P1, PT, R0.reuse, -0x1, !P1 ;  /* 0xffffffff0000780c */ /* 0x040fe20004f24270 */
[C---:B------:R-:W-:Y:S01]  /*0290*/  IMAD.IADD R15, R0.reuse, 0x1, R13 ;  /* 0x00000001000f7824 */ /* 0x040fe200078e020d */
[----:B------:R-:W-:Y:S01]  /*02a0*/  ISETP.GT.AND P2, PT, R0, -0x2, !P2 ;  /* 0xfffffffe0000780c */ /* 0x000fe20005744270 */
[----:B------:R-:W-:Y:S01]  /*02b0*/  UMOV UR4, 0xfffffffd ;  /* 0xfffffffd00047882 */ /* 0x000fe20000000000 */
[----:B------:R-:W-:-:S02]  /*02c0*/  P2R R16, PR, RZ, 0x40 ;  /* 0x00000040ff107803 */ /* 0x000fc40000000000 */
[C---:B------:R-:W-:Y:S02]  /*02d0*/  ISETP.GT.AND P3, PT, R0.reuse, -0x3, !P3 ;  /* 0xfffffffd0000780c */ /* 0x040fe40005f64270 */
[----:B------:R-:W-:Y:S02]  /*02e0*/  P2R R17, PR, RZ, 0x20 ;  /* 0x00000020ff117803 */ /* 0x000fe40000000000 */
[----:B------:R-:W-:Y:S02]  /*02f0*/  ISETP.GT.AND P4, PT, R0, -0x4, !P4 ;  /* 0xfffffffc0000780c */ /* 0x000fe40006784270 */
[----:B----4-:R-:W-:-:S11]  /*0300*/  SHF.R.S32.HI R12, RZ, 0x1f, R0 ;  /* 0x0000001fff0c7819 */ /* 0x010fd60000011400 */
.L_x_1:
[----:B------:R-:W-:Y:S02]  /*0310*/  IADD3 R5, P5, PT, R0, R13, RZ ;  /* 0x0000000d00057210 */ /* 0x000fe40007fbe0ff */
[----:B------:R-:W-:Y:S02]  /*0320*/  ISETP.NE.AND P6, PT, R16, RZ, PT ;  /* 0x000000ff1000720c */ /* 0x000fe40003fc5270 */
[----:B------:R-:W-:Y:S02]  /*0330*/  LEA.HI.X.SX32 R8, R13, R12, 0x1, P5 ;  /* 0x0000000c0d087211 */ /* 0x000fe400028f0eff */
[----:B------:R-:W-:-:S04]  /*0340*/  LEA R4, P5, R5, UR8, 0x2 ;  /* 0x0000000805047c11 */ /* 0x000fc8000f8a10ff */
[----:B------:R-:W-:Y:S02]  /*0350*/  LEA.HI.X R5, R5, UR9, R8, 0x2, P5 ;  /* 0x0000000905057c11 */ /* 0x000fe4000a8f1408 */
[----:B------:R-:W-:-:S04]  /*0360*/  ISETP.GE.AND P5, PT, R6, UR5, PT ;  /* 0x0000000506007c0c */ /* 0x000fc8000bfa6270 */
[----:B------:R-:W-:-:S04]  /*0370*/  ISETP.GT.AND P5, PT, R6, -0x1, !P5 ;  /* 0xffffffff0600780c */ /* 0x000fc80006fa4270 */
[----:B------:R-:W-:-:S13]  /*0380*/  PLOP3.LUT P6, PT, P6, P5, PT, 0x80, 0x8 ;  /* 0x000000000008781c */ /* 0x000fda00037cb070 */
[----:B------:R-:W2:Y:S01]  /*0390*/  @P6 LDG.E R9, desc[UR6][R4.64+-0xc] ;  /* 0xfffff40604096981 */ /* 0x000ea2000c1e1900 */
[----:B------:R-:W-:Y:S02]  /*03a0*/  @P6 VIADD R7, R7, 0x1 ;  /* 0x0000000107076836 */ /* 0x000fe40000000000 */
[----:B--2---:R-:W-:Y:S01]  /*03b0*/  @P6 IMAD.IADD R10, R10, 0x1, R9 ;  /* 0x000000010a0a6824 */ /* 0x004fe200078e0209 */
[----:B------:R-:W-:-:S04]  /*03c0*/  ISETP.NE.AND P6, PT, R17, RZ, PT ;  /* 0x000000ff1100720c */ /* 0x000fc80003fc5270 */
[----:B------:R-:W-:-:S13]  /*03d0*/  PLOP3.LUT P6, PT, P6, P5, PT, 0x80, 0x8 ;  /* 0x000000000008781c */ /* 0x000fda00037cb070 */
[----:B------:R-:W2:Y:S01]  /*03e0*/  @P6 LDG.E R9, desc[UR6][R4.64+-0x8] ;  /* 0xfffff80604096981 */ /* 0x000ea2000c1e1900 */
[----:B------:R-:W-:Y:S02]  /*03f0*/  @P6 VIADD R7, R7, 0x1 ;  /* 0x0000000107076836 */ /* 0x000fe40000000000 */
[----:B--2---:R-:W-:Y:S01]  /*0400*/  @P6 IMAD.IADD R10, R10, 0x1, R9 ;  /* 0x000000010a0a6824 */ /* 0x004fe200078e0209 */
[----:B------:R-:W-:-:S13]  /*0410*/  PLOP3.LUT P6, PT, P0, P5, PT, 0x80, 0x8 ;  /* 0x000000000008781c */ /* 0x000fda00007cb070 */
[----:B------:R-:W2:Y:S01]  /*0420*/  @P6 LDG.E R9, desc[UR6][R4.64+-0x4] ;  /* 0xfffffc0604096981 */ /* 0x000ea2000c1e1900 */
[----:B------:R-:W-:Y:S02]  /*0430*/  @P6 VIADD R7, R7, 0x1 ;  /* 0x0000000107076836 */ /* 0x000fe40000000000 */
[----:B--2---:R-:W-:Y:S01]  /*0440*/  @P6 IMAD.IADD R10, R10, 0x1, R9 ;  /* 0x000000010a0a6824 */ /* 0x004fe200078e0209 */
[----:B------:R-:W-:-:S13]  /*0450*/  PLOP3.LUT P6, PT, P1, P5, PT, 0x80, 0x8 ;  /* 0x000000000008781c */ /* 0x000fda0000fcb070 */
[----:B------:R-:W1:Y:S02]  /*0460*/  @P6 LDC.64 R8, c[0x0][0x380] ;  /* 0x0000e000ff086b82 */ /* 0x000e640000000a00 */
[----:B-1----:R-:W-:-:S06]  /*0470*/  @P6 IMAD.WIDE R8, R15, 0x4, R8 ;  /* 0x000000040f086825 */ /* 0x002fcc00078e0208 */
[----:B------:R-:W2:Y:S01]  /*0480*/  @P6 LDG.E R9, desc[UR6][R8.64] ;  /* 0x0000000608096981 */ /* 0x000ea2000c1e1900 */
[----:B------:R-:W-:Y:S02]  /*0490*/  @P6 VIADD R7, R7, 0x1 ;  /* 0x0000000107076836 */ /* 0x000fe40000000000 */
[----:B--2---:R-:W-:Y:S01]  /*04a0*/  @P6 IMAD.IADD R10, R10, 0x1, R9 ;  /* 0x000000010a0a6824 */ /* 0x004fe200078e0209 */
[----:B------:R-:W-:-:S13]  /*04b0*/  PLOP3.LUT P6, PT, P2, P5, PT, 0x80, 0x8 ;  /* 0x000000000008781c */ /* 0x000fda00017cb070 */
[----:B------:R-:W2:Y:S01]  /*04c0*/  @P6 LDG.E R19, desc[UR6][R4.64+0x4] ;  /* 0x0000040604136981 */ /* 0x000ea2000c1e1900 */
[----:B------:R-:W-:Y:S02]  /*04d0*/  @P6 VIADD R7, R7, 0x1 ;  /* 0x0000000107076836 */ /* 0x000fe40000000000 */
[----:B--2---:R-:W-:Y:S01]  /*04e0*/  @P6 IMAD.IADD R10, R10, 0x1, R19 ;  /* 0x000000010a0a6824 */ /* 0x004fe200078e0213 */
[----:B------:R-:W-:Y:S02]  /*04f0*/  PLOP3.LUT P6, PT, P3, P5, PT, 0x80, 0x8 ;  /* 0x000000000008781c */ /* 0x000fe40001fcb070 */
[----:B------:R-:W-:-:S11]  /*0500*/  PLOP3.LUT P5, PT, P4, P5, PT, 0x80, 0x8 ;  /* 0x000000000008781c */ /* 0x000fd600027ab070 */
[----:B------:R-:W2:Y:S01]  /*0510*/  @P6 LDG.E R19, desc[UR6][R4.64+0x8] ;  /* 0x0000080604136981 */ /* 0x000ea2000c1e1900 */
[----:B------:R-:W-:Y:S01]  /*0520*/  UISETP.NE.AND UP0, UPT, UR4, 0x3, UPT ;  /* 0x000000030400788c */ /* 0x000fe2000bf05270 */
[----:B------:R-:W-:Y:S02]  /*0530*/  @P6 VIADD R7, R7, 0x1 ;  /* 0x0000000107076836 */ /* 0x000fe40000000000 */
[----:B------:R-:W3:Y:S02]  /*0540*/  @P5 LDG.E R9, desc[UR6][R4.64+0xc] ;  /* 0x00000c0604095981 */ /* 0x000ee4000c1e1900 */
[----:B------:R-:W-:Y:S02]  /*0550*/  @P5 VIADD R7, R7, 0x1 ;  /* 0x0000000107075836 */ /* 0x000fe40000000000 */
[----:B--2---:R-:W-:-:S04]  /*0560*/  @P6 IMAD.IADD R10, R10, 0x1, R19 ;  /* 0x000000010a0a6824 */ /* 0x004fc800078e0213 */
[----:B---3--:R-:W-:Y:S01]  /*0570*/  @P5 IMAD.IADD R10, R10, 0x1, R9 ;  /* 0x000000010a0a5824 */ /* 0x008fe200078e0209 */
[----:B------:R-:W-:Y:S06]  /*0580*/  BRA.U !UP0, `(.L_x_0) ;  /* 0x0000000108b87547 */ /* 0x000fec000b800000 */
[----:B------:R-:W-:Y:S02]  /*0590*/  IADD3 R5, P5, PT, R0, R11, RZ ;  /* 0x0000000b00057210 */ /* 0x000fe40007fbe0ff */
[----:B------:R-:W-:Y:S02]  /*05a0*/  ISETP.NE.AND P6, PT, R16, RZ, PT ;  /* 0x000000ff1000720c */ /* 0x000fe40003fc5270 */
[----:B------:R-:W-:Y:S02]  /*05b0*/  LEA.HI.X.SX32 R8, R11, R12, 0x1, P5 ;  /* 0x0000000c0b087211 */ /* 0x000fe400028f0eff */
[----:B------:R-:W-:-:S04]  /*05c0*/  LEA R4, P5, R5, UR8, 0x2 ;  /* 0x0000000805047c11 */ /* 0x000fc8000f8a10ff */
[----:B------:R-:W-:Y:S01]  /*05d0*/  LEA.HI.X R5, R5, UR9, R8, 0x2, P5 ;  /* 0x0000000905057c11 */ /* 0x000fe2000a8f1408 */
[----:B------:R-:W-:-:S05]  /*05e0*/  VIADD R8, R6, 0x1 ;  /* 0x0000000106087836 */ /* 0x000fca0000000000 */
        /* <DEDUP_REMOVED lines=28> */
[----:B------:R-:W-:-:S03]  /*07b0*/  @P6 VIADD R7, R7, 0x1 ;  /* 0x0000000107076836 */ /* 0x000fc60000000000 */
[----:B------:R-:W3:Y:S01]  /*07c0*/  @P5 LDG.E R9, desc[UR6][R4.64+0xc] ;  /* 0x00000c0604095981 */ /* 0x000ee2000c1e1900 */
[----:B------:R-:W-:Y:S02]  /*07d0*/  @P5 VIADD R7, R7, 0x1 ;  /* 0x0000000107075836 */ /* 0x000fe40000000000 */
[C---:B0-----:R-:W-:Y:S02]  /*07e0*/  IMAD R13, R3.reuse, 0x2, R13 ;  /* 0x00000002030d7824 */ /* 0x041fe400078e020d */
[C---:B------:R-:W-:Y:S02]  /*07f0*/  IMAD R15, R3.reuse, 0x2, R15 ;  /* 0x00000002030f7824 */ /* 0x040fe400078e020f */
[----:B------:R-:W-:Y:S02]  /*0800*/  VIADD R6, R6, 0x2 ;  /* 0x0000000206067836 */ /* 0x000fe40000000000 */
[C---:B------:R-:W-:Y:S02]  /*0810*/  IMAD R11, R3.reuse, 0x2, R11 ;  /* 0x00000002030b7824 */ /* 0x040fe400078e020b */
[----:B------:R-:W-:Y:S01]  /*0820*/  IMAD R14, R3, 0x2, R14 ;  /* 0x00000002030e7824 */ /* 0x000fe200078e020e */
[----:B------:R-:W-:Y:S01]  /*0830*/  UIADD3 UR4, UPT, UPT, UR4, 0x2, URZ ;  /* 0x0000000204047890 */ /* 0x000fe2000fffe0ff */
[----:B--2---:R-:W-:-:S04]  /*0840*/  @P6 IMAD.IADD R10, R10, 0x1, R19 ;  /* 0x000000010a0a6824 */ /* 0x004fc800078e0213 */
[----:B---3--:R-:W-:Y:S01]  /*0850*/  @P5 IMAD.IADD R10, R10, 0x1, R9 ;  /* 0x000000010a0a5824 */ /* 0x008fe200078e0209 */
[----:B------:R-:W-:Y:S06]  /*0860*/  BRA `(.L_x_1) ;  /* 0xfffffff800a87947 */ /* 0x000fec000383ffff */
.L_x_0:
[----:B------:R-:W-:Y:S01]  /*0870*/  I2FP.F32.S32 R6, R7 ;  /* 0x0000000700067245 */ /* 0x000fe20000201400 */
[----:B------:R-:W-:Y:S01]  /*0880*/  BSSY.RECONVERGENT B0, `(.L_x_2) ;  /* 0x000000d000007945 */ /* 0x000fe20003800200 */
[----:B------:R-:W-:Y:S02]  /*0890*/  I2FP.F32.S32 R0, R10 ;  /* 0x0000000a00007245 */ /* 0x000fe40000201400 */
[----:B0-----:R-:W0:Y:S08]  /*08a0*/  MUFU.RCP R3, R6 ;  /* 0x0000000600037308 */ /* 0x001e300000001000 */
[----:B------:R-:W1:Y:S01]  /*08b0*/  FCHK P0, R0, R6 ;  /* 0x0000000600007302 */ /* 0x000e620000000000 */
[----:B0-----:R-:W-:-:S04]  /*08c0*/  FFMA R4, -R6, R3, 1 ;  /* 0x3f80000006047423 */ /* 0x001fc80000000103 */
[----:B------:R-:W-:-:S04]  /*08d0*/  FFMA R3, R3, R4, R3 ;  /* 0x0000000403037223 */ /* 0x000fc80000000003 */
[----:B------:R-:W-:-:S04]  /*08e0*/  FFMA R4, R0, R3, RZ ;  /* 0x0000000300047223 */ /* 0x000fc800000000ff */
[----:B------:R-:W-:-:S04]  /*08f0*/  FFMA R5, -R6, R4, R0 ;  /* 0x0000000406057223 */ /* 0x000fc80000000100 */
[----:B------:R-:W-:Y:S01]  /*0900*/  FFMA R7, R3, R5, R4 ;  /* 0x0000000503077223 */ /* 0x000fe20000000004 */
[----:B-1----:R-:W-:Y:S06]  /*0910*/  @!P0 BRA `(.L_x_3) ;  /* 0x00000000000c8947 */ /* 0x002fec0003800000 */
[----:B------:R-:W-:-:S07]  /*0920*/  MOV R4, 0x940 ;  /* 0x0000094000047802 */ /* 0x000fce0000000f00 */
[----:B------:R-:W-:Y:S05]  /*0930*/  CALL.REL.NOINC `($__internal_0_$__cuda_sm3x_div_rn_noftz_f32_slowpath) ;  /* 0x0000000000187944 */ /* 0x000fea0003c00000 */
[----:B------:R-:W-:-:S07]  /*0940*/  IMAD.MOV.U32 R7, RZ, RZ, R0 ;  /* 0x000000ffff077224 */ /* 0x000fce00078e0000 */
.L_x_3:
[----:B------:R-:W-:Y:S05]  /*0950*/  BSYNC.RECONVERGENT B0 ;  /* 0x0000000000007941 */ /* 0x000fea0003800200 */
.L_x_2:
[----:B------:R-:W0:Y:S02]  /*0960*/  LDC.64 R4, c[0x0][0x3a0] ;  /* 0x0000e800ff047b82 */ /* 0x000e240000000a00 */
[----:B0-----:R-:W-:-:S05]  /*0970*/  IMAD.WIDE R2, R2, 0x4, R4 ;  /* 0x0000000402027825 */ /* 0x001fca00078e0204 */
[----:B------:R-:W-:Y:S01]  /*0980*/  STG.E desc[UR6][R2.64], R7 ;  /* 0x0000000702007986 */ /* 0x000fe2000c101906 */
[----:B------:R-:W-:Y:S05]  /*0990*/  EXIT ;  /* 0x000000000000794d */ /* 0x000fea0003800000 */
        .weak           $__internal_0_$__cuda_sm3x_div_rn_noftz_f32_slowpath
        .type           $__internal_0_$__cuda_sm3x_div_rn_noftz_f32_slowpath,@function
        .size           $__internal_0_$__cuda_sm3x_div_rn_noftz_f32_slowpath,(.L_x_32 - $__internal_0_$__cuda_sm3x_div_rn_noftz_f32_slowpath)
$__internal_0_$__cuda_sm3x_div_rn_noftz_f32_slowpath:
[----:B------:R-:W-:Y:S01]  /*09a0*/  SHF.R.U32.HI R5, RZ, 0x17, R6 ;  /* 0x00000017ff057819 */ /* 0x000fe20000011606 */
[----:B------:R-:W-:Y:S01]  /*09b0*/  BSSY.RECONVERGENT B1, `(.L_x_4) ;  /* 0x0000064000017945 */ /* 0x000fe20003800200 */
[--C-:B------:R-:W-:Y:S02]  /*09c0*/  SHF.R.U32.HI R3, RZ, 0x17, R0.reuse ;  /* 0x00000017ff037819 */ /* 0x100fe40000011600 */
[----:B------:R-:W-:Y:S01]  /*09d0*/  LOP3.LUT R13, R5, 0xff, RZ, 0xc0, !PT ;  /* 0x000000ff050d7812 */ /* 0x000fe200078ec0ff */
[----:B------:R-:W-:Y:S01]  /*09e0*/  IMAD.MOV.U32 R5, RZ, RZ, R0 ;  /* 0x000000ffff057224 */ /* 0x000fe200078e0000 */
[----:B------:R-:W-:-:S03]  /*09f0*/  LOP3.LUT R10, R3, 0xff, RZ, 0xc0, !PT ;  /* 0x000000ff030a7812 */ /* 0x000fc600078ec0ff */
[----:B------:R-:W-:Y:S02]  /*0a00*/  VIADD R9, R13, 0xffffffff ;  /* 0xffffffff0d097836 */ /* 0x000fe40000000000 */
[----:B------:R-:W-:-:S03]  /*0a10*/  VIADD R8, R10, 0xffffffff ;  /* 0xffffffff0a087836 */ /* 0x000fc60000000000 */
[----:B------:R-:W-:-:S04]  /*0a20*/  ISETP.GT.U32.AND P0, PT, R9, 0xfd, PT ;  /* 0x000000fd0900780c */ /* 0x000fc80003f04070 */
[----:B------:R-:W-:-:S13]  /*0a30*/  ISETP.GT.U32.OR P0, PT, R8, 0xfd, P0 ;  /* 0x000000fd0800780c */ /* 0x000fda0000704470 */
[----:B------:R-:W-:Y:S01]  /*0a40*/  @!P0 IMAD.MOV.U32 R7, RZ, RZ, RZ ;  /* 0x000000ffff078224 */ /* 0x000fe200078e00ff */
[----:B------:R-:W-:Y:S06]  /*0a50*/  @!P0 BRA `(.L_x_5) ;  /* 0x0000000000608947 */ /* 0x000fec0003800000 */
[----:B------:R-:W-:Y:S01]  /*0a60*/  FSETP.GTU.FTZ.AND P0, PT, |R0|, +INF , PT ;  /* 0x7f8000000000780b */ /* 0x000fe20003f1c200 */
[----:B------:R-:W-:Y:S01]  /*0a70*/  IMAD.MOV.U32 R3, RZ, RZ, R6 ;  /* 0x000000ffff037224 */ /* 0x000fe200078e0006 */
[----:B------:R-:W-:-:S04]  /*0a80*/  FSETP.GTU.FTZ.AND P1, PT, |R6|, +INF , PT ;  /* 0x7f8000000600780b */ /* 0x000fc80003f3c200 */
[----:B------:R-:W-:-:S13]  /*0a90*/  PLOP3.LUT P0, PT, P0, P1, PT, 0xf8, 0x8f ;  /* 0x00000000008f781c */ /* 0x000fda0000703f70 */
[----:B------:R-:W-:Y:S05]  /*0aa0*/  @P0 BRA `(.L_x_6) ;  /* 0x00000004004c0947 */ /* 0x000fea0003800000 */
[----:B------:R-:W-:-:S13]  /*0ab0*/  LOP3.LUT P0, RZ, R6, 0x7fffffff, R5, 0xc8, !PT ;  /* 0x7fffffff06ff7812 */ /* 0x000fda000780c805 */
[----:B------:R-:W-:Y:S05]  /*0ac0*/  @!P0 BRA `(.L_x_7) ;  /* 0x00000004003c8947 */ /* 0x000fea0003800000 */
[C---:B------:R-:W-:Y:S02]  /*0ad0*/  FSETP.NEU.FTZ.AND P0, PT, |R0|.reuse, +INF , PT ;  /* 0x7f8000000000780b */ /* 0x040fe40003f1d200 */
[----:B------:R-:W-:Y:S02]  /*0ae0*/  FSETP.NEU.FTZ.AND P2, PT, |R3|, +INF , PT ;  /* 0x7f8000000300780b */ /* 0x000fe40003f5d200 */
[----:B------:R-:W-:-:S11]  /*0af0*/  FSETP.NEU.FTZ.AND P1, PT, |R0|, +INF , PT ;  /* 0x7f8000000000780b */ /* 0x000fd60003f3d200 */
[----:B------:R-:W-:Y:S05]  /*0b00*/  @!P2 BRA !P0, `(.L_x_7) ;  /* 0x00000004002ca947 */ /* 0x000fea0004000000 */
[----:B------:R-:W-:-:S04]  /*0b10*/  LOP3.LUT P0, RZ, R5, 0x7fffffff, RZ, 0xc0, !PT ;  /* 0x7fffffff05ff7812 */ /* 0x000fc8000780c0ff */
[----:B------:R-:W-:-:S13]  /*0b20*/  PLOP3.LUT P0, PT, P2, P0, PT, 0x2f, 0xf2 ;  /* 0x0000000000f2781c */ /* 0x000fda0001700577 */
[----:B------:R-:W-:Y:S05]  /*0b30*/  @P0 BRA `(.L_x_8) ;  /* 0x0000000400180947 */ /* 0x000fea0003800000 */
[----:B------:R-:W-:-:S04]  /*0b40*/  LOP3.LUT P0, RZ, R6, 0x7fffffff, RZ, 0xc0, !PT ;  /* 0x7fffffff06ff7812 */ /* 0x000fc8000780c0ff */
[----:B------:R-:W-:-:S13]  /*0b50*/  PLOP3.LUT P0, PT, P1, P0, PT, 0x2f, 0xf2 ;  /* 0x0000000000f2781c */ /* 0x000fda0000f00577 */
[----:B------:R-:W-:Y:S05]  /*0b60*/  @P0 BRA `(.L_x_9) ;  /* 0x0000000400000947 */ /* 0x000fea0003800000 */
[----:B------:R-:W-:Y:S02]  /*0b70*/  ISETP.GE.AND P0, PT, R8, RZ, PT ;  /* 0x000000ff0800720c */ /* 0x000fe40003f06270 */
[----:B------:R-:W-:-:S11]  /*0b80*/  ISETP.GE.AND P1, PT, R9, RZ, PT ;  /* 0x000000ff0900720c */ /* 0x000fd60003f26270 */
[----:B------:R-:W-:Y:S02]  /*0b90*/  @P0 IMAD.MOV.U32 R7, RZ, RZ, RZ ;  /* 0x000000ffff070224 */ /* 0x000fe400078e00ff */
[----:B------:R-:W-:Y:S01]  /*0ba0*/  @!P0 FFMA R5, R0, 1.84467440737095516160e+19, RZ ;  /* 0x5f80000000058823 */ /* 0x000fe200000000ff */
[----:B------:R-:W-:Y:S02]  /*0bb0*/  @!P0 IMAD.MOV.U32 R7, RZ, RZ, -0x40 ;  /* 0xffffffc0ff078424 */ /* 0x000fe400078e00ff */
[----:B------:R-:W-:Y:S02]  /*0bc0*/  @!P1 FFMA R6, R3, 1.84467440737095516160e+19, RZ ;  /* 0x5f80000003069823 */ /* 0x000fe400000000ff */
[----:B------:R-:W-:-:S07]  /*0bd0*/  @!P1 VIADD R7, R7, 0x40 ;  /* 0x0000004007079836 */ /* 0x000fce0000000000 */
.L_x_5:
[----:B------:R-:W-:Y:S01]  /*0be0*/  LEA R3, R13, 0xc0800000, 0x17 ;  /* 0xc08000000d037811 */ /* 0x000fe200078eb8ff */
[----:B------:R-:W-:Y:S04]  /*0bf0*/  BSSY.RECONVERGENT B2, `(.L_x_10) ;  /* 0x0000036000027945 */ /* 0x000fe80003800200 */
[----:B------:R-:W-:Y:S02]  /*0c00*/  IMAD.IADD R3, R6, 0x1, -R3 ;  /* 0x0000000106037824 */ /* 0x000fe400078e0a03 */
[----:B------:R-:W-:Y:S02]  /*0c10*/  VIADD R6, R10, 0xffffff81 ;  /* 0xffffff810a067836 */ /* 0x000fe40000000000 */
[----:B------:R-:W0:Y:S01]  /*0c20*/  MUFU.RCP R8, R3 ;  /* 0x0000000300087308 */ /* 0x000e220000001000 */
[----:B------:R-:W-:Y:S01]  /*0c30*/  FADD.FTZ R9, -R3, -RZ ;  /* 0x800000ff03097221 */ /* 0x000fe20000010100 */
[C---:B------:R-:W-:Y:S01]  /*0c40*/  IMAD R0, R6.reuse, -0x800000, R5 ;  /* 0xff80000006007824 */ /* 0x040fe200078e0205 */
[----:B------:R-:W-:-:S05]  /*0c50*/  IADD3 R6, PT, PT, R6, 0x7f, -R13 ;  /* 0x0000007f06067810 */ /* 0x000fca0007ffe80d */
[----:B------:R-:W-:Y:S02]  /*0c60*/  IMAD.IADD R6, R6, 0x1, R7 ;  /* 0x0000000106067824 */ /* 0x000fe400078e0207 */
[----:B0-----:R-:W-:-:S04]  /*0c70*/  FFMA R11, R8, R9, 1 ;  /* 0x3f800000080b7423 */ /* 0x001fc80000000009 */
[----:B------:R-:W-:-:S04]  /*0c80*/  FFMA R10, R8, R11, R8 ;  /* 0x0000000b080a7223 */ /* 0x000fc80000000008 */
[----:B------:R-:W-:-:S04]  /*0c90*/  FFMA R5, R0, R10, RZ ;  /* 0x0000000a00057223 */ /* 0x000fc800000000ff */
[----:B------:R-:W-:-:S04]  /*0ca0*/  FFMA R8, R9, R5, R0 ;  /* 0x0000000509087223 */ /* 0x000fc80000000000 */
[----:B------:R-:W-:-:S04]  /*0cb0*/  FFMA R11, R10, R8, R5 ;  /* 0x000000080a0b7223 */ /* 0x000fc80000000005 */
[----:B------:R-:W-:-:S04]  /*0cc0*/  FFMA R8, R9, R11, R0 ;  /* 0x0000000b09087223 */ /* 0x000fc80000000000 */
[----:B------:R-:W-:-:S05]  /*0cd0*/  FFMA R0, R10, R8, R11 ;  /* 0x000000080a007223 */ /* 0x000fca000000000b */
[----:B------:R-:W-:-:S04]  /*0ce0*/  SHF.R.U32.HI R3, RZ, 0x17, R0 ;  /* 0x00000017ff037819 */ /* 0x000fc80000011600 */
[----:B------:R-:W-:-:S05]  /*0cf0*/  LOP3.LUT R3, R3, 0xff, RZ, 0xc0, !PT ;  /* 0x000000ff03037812 */ /* 0x000fca00078ec0ff */
[----:B------:R-:W-:-:S04]  /*0d00*/  IMAD.IADD R7, R3, 0x1, R6 ;  /* 0x0000000103077824 */ /* 0x000fc800078e0206 */
[----:B------:R-:W-:-:S05]  /*0d10*/  VIADD R3, R7, 0xffffffff ;  /* 0xffffffff07037836 */ /* 0x000fca0000000000 */
[----:B------:R-:W-:-:S13]  /*0d20*/  ISETP.GE.U32.AND P0, PT, R3, 0xfe, PT ;  /* 0x000000fe0300780c */ /* 0x000fda0003f06070 */
[----:B------:R-:W-:Y:S05]  /*0d30*/  @!P0 BRA `(.L_x_11) ;  /* 0x0000000000808947 */ /* 0x000fea0003800000 */
[----:B------:R-:W-:-:S13]  /*0d40*/  ISETP.GT.AND P0, PT, R7, 0xfe, PT ;  /* 0x000000fe0700780c */ /* 0x000fda0003f04270 */
[----:B------:R-:W-:Y:S05]  /*0d50*/  @P0 BRA `(.L_x_12) ;  /* 0x00000000006c0947 */ /* 0x000fea0003800000 */
[----:B------:R-:W-:-:S13]  /*0d60*/  ISETP.GE.AND P0, PT, R7, 0x1, PT ;  /* 0x000000010700780c */ /* 0x000fda0003f06270 */
[----:B------:R-:W-:Y:S05]  /*0d70*/  @P0 BRA `(.L_x_13) ;  /* 0x0000000000740947 */ /* 0x000fea0003800000 */
[----:B------:R-:W-:Y:S02]  /*0d80*/  ISETP.GE.AND P0, PT, R7, -0x18, PT ;  /* 0xffffffe80700780c */ /* 0x000fe40003f06270 */
[----:B------:R-:W-:-:S11]  /*0d90*/  LOP3.LUT R0, R0, 0x80000000, RZ, 0xc0, !PT ;  /* 0x8000000000007812 */ /* 0x000fd600078ec0ff */
[----:B------:R-:W-:Y:S05]  /*0da0*/  @!P0 BRA `(.L_x_13) ;  /* 0x0000000000688947 */ /* 0x000fea0003800000 */
[CCC-:B------:R-:W-:Y:S01]  /*0db0*/  FFMA.RZ R3, R10.reuse, R8.reuse, R11.reuse ;  /* 0x000000080a037223 */ /* 0x1c0fe2000000c00b */
[CCC-:B------:R-:W-:Y:S01]  /*0dc0*/  FFMA.RM R6, R10.reuse, R8.reuse, R11.reuse ;  /* 0x000000080a067223 */ /* 0x1c0fe2000000400b */
[C---:B------:R-:W-:Y:S02]  /*0dd0*/  ISETP.NE.AND P2, PT, R7.reuse, RZ, PT ;  /* 0x000000ff0700720c */ /* 0x040fe40003f45270 */
[----:B------:R-:W-:Y:S02]  /*0de0*/  ISETP.NE.AND P1, PT, R7, RZ, PT ;  /* 0x000000ff0700720c */ /* 0x000fe40003f25270 */
[----:B------:R-:W-:Y:S01]  /*0df0*/  LOP3.LUT R5, R3, 0x7fffff, RZ, 0xc0, !PT ;  /* 0x007fffff03057812 */ /* 0x000fe200078ec0ff */
[----:B------:R-:W-:Y:S01]  /*0e00*/  FFMA.RP R3, R10, R8, R11 ;  /* 0x000000080a037223 */ /* 0x000fe2000000800b */
[----:B------:R-:W-:Y:S02]  /*0e10*/  VIADD R8, R7, 0x20 ;  /* 0x0000002007087836 */ /* 0x000fe40000000000 */
[----:B------:R-:W-:Y:S01]  /*0e20*/  LOP3.LUT R5, R5, 0x800000, RZ, 0xfc, !PT ;  /* 0x0080000005057812 */ /* 0x000fe200078efcff */
[----:B------:R-:W-:Y:S01]  /*0e30*/  IMAD.MOV R7, RZ, RZ, -R7 ;  /* 0x000000ffff077224 */ /* 0x000fe200078e0a07 */
[----:B------:R-:W-:-:S02]  /*0e40*/  FSETP.NEU.FTZ.AND P0, PT, R3, R6, PT ;  /* 0x000000060300720b */ /* 0x000fc40003f1d000 */
[----:B------:R-:W-:Y:S02]  /*0e50*/  SHF.L.U32 R8, R5, R8, RZ ;  /* 0x0000000805087219 */ /* 0x000fe400000006ff */
[----:B------:R-:W-:Y:S02]  /*0e60*/  SEL R6, R7, RZ, P2 ;  /* 0x000000ff07067207 */ /* 0x000fe40001000000 */
[----:B------:R-:W-:Y:S02]  /*0e70*/  ISETP.NE.AND P1, PT, R8, RZ, P1 ;  /* 0x000000ff0800720c */ /* 0x000fe40000f25270 */
[----:B------:R-:W-:Y:S02]  /*0e80*/  SHF.R.U32.HI R6, RZ, R6, R5 ;  /* 0x00000006ff067219 */ /* 0x000fe40000011605 */
[----:B------:R-:W-:Y:S02]  /*0e90*/  PLOP3.LUT P0, PT, P0, P1, PT, 0xf8, 0x8f ;  /* 0x00000000008f781c */ /* 0x000fe40000703f70 */
[----:B------:R-:W-:-:S02]  /*0ea0*/  SHF.R.U32.HI R8, RZ, 0x1, R6 ;  /* 0x00000001ff087819 */ /* 0x000fc40000011606 */
[----:B------:R-:W-:-:S04]  /*0eb0*/  SEL R3, RZ, 0x1, !P0 ;  /* 0x00000001ff037807 */ /* 0x000fc80004000000 */
[----:B------:R-:W-:-:S04]  /*0ec0*/  LOP3.LUT R3, R3, 0x1, R8, 0xf8, !PT ;  /* 0x0000000103037812 */ /* 0x000fc800078ef808 */
[----:B------:R-:W-:-:S05]  /*0ed0*/  LOP3.LUT R3, R3, R6, RZ, 0xc0, !PT ;  /* 0x0000000603037212 */ /* 0x000fca00078ec0ff */
[----:B------:R-:W-:-:S05]  /*0ee0*/  IMAD.IADD R3, R8, 0x1, R3 ;  /* 0x0000000108037824 */ /* 0x000fca00078e0203 */
[----:B------:R-:W-:Y:S01]  /*0ef0*/  LOP3.LUT R0, R3, R0, RZ, 0xfc, !PT ;  /* 0x0000000003007212 */ /* 0x000fe200078efcff */
[----:B------:R-:W-:Y:S06]  /*0f00*/  BRA `(.L_x_13) ;  /* 0x0000000000107947 */ /* 0x000fec0003800000 */
.L_x_12:
[----:B------:R-:W-:-:S04]  /*0f10*/  LOP3.LUT R0, R0, 0x80000000, RZ, 0xc0, !PT ;  /* 0x8000000000007812 */ /* 0x000fc800078ec0ff */
[----:B------:R-:W-:Y:S01]  /*0f20*/  LOP3.LUT R0, R0, 0x7f800000, RZ, 0xfc, !PT ;  /* 0x7f80000000007812 */ /* 0x000fe200078efcff */
[----:B------:R-:W-:Y:S06]  /*0f30*/  BRA `(.L_x_13) ;  /* 0x0000000000047947 */ /* 0x000fec0003800000 */
.L_x_11:
[----:B------:R-:W-:-:S07]  /*0f40*/  IMAD R0, R6, 0x800000, R0 ;  /* 0x0080000006007824 */ /* 0x000fce00078e0200 */
.L_x_13:
[----:B------:R-:W-:Y:S05]  /*0f50*/  BSYNC.RECONVERGENT B2 ;  /* 0x0000000000027941 */ /* 0x000fea0003800200 */
.L_x_10:
[----:B------:R-:W-:Y:S05]  /*0f60*/  BRA `(.L_x_14) ;  /* 0x0000000000207947 */ /* 0x000fea0003800000 */
.L_x_9:
[----:B------:R-:W-:-:S04]  /*0f70*/  LOP3.LUT R0, R6, 0x80000000, R5, 0x48, !PT ;  /* 0x8000000006007812 */ /* 0x000fc800078e4805 */
[----:B------:R-:W-:Y:S01]  /*0f80*/  LOP3.LUT R0, R0, 0x7f800000, RZ, 0xfc, !PT ;  /* 0x7f80000000007812 */ /* 0x000fe200078efcff */
[----:B------:R-:W-:Y:S06]  /*0f90*/  BRA `(.L_x_14) ;  /* 0x0000000000147947 */ /* 0x000fec0003800000 */
.L_x_8:
[----:B------:R-:W-:Y:S01]  /*0fa0*/  LOP3.LUT R0, R6, 0x80000000, R5, 0x48, !PT ;  /* 0x8000000006007812 */ /* 0x000fe200078e4805 */
[----:B------:R-:W-:Y:S06]  /*0fb0*/  BRA `(.L_x_14) ;  /* 0x00000000000c7947 */ /* 0x000fec0003800000 */
.L_x_7:
[----:B------:R-:W0:Y:S01]  /*0fc0*/  MUFU.RSQ R0, -QNAN ;  /* 0xffc0000000007908 */ /* 0x000e220000001400 */
[----:B------:R-:W-:Y:S05]  /*0fd0*/  BRA `(.L_x_14) ;  /* 0x0000000000047947 */ /* 0x000fea0003800000 */
.L_x_6:
[----:B------:R-:W-:-:S07]  /*0fe0*/  FADD.FTZ R0, R0, R3 ;  /* 0x0000000300007221 */ /* 0x000fce0000010000 */
.L_x_14:
[----:B------:R-:W-:Y:S05]  /*0ff0*/  BSYNC.RECONVERGENT B1 ;  /* 0x0000000000017941 */ /* 0x000fea0003800200 */
.L_x_4:
[----:B------:R-:W-:-:S04]  /*1000*/  IMAD.MOV.U32 R5, RZ, RZ, 0x0 ;  /* 0x00000000ff057424 */ /* 0x000fc800078e00ff */
[----:B0-----:R-:W-:Y:S05]  /*1010*/  RET.REL.NODEC R4 `(computeNeighborhoodAveragesKernel) ;  /* 0xffffffec04f87950 */ /* 0x001fea0003c3ffff */
.L_x_15:
[----:B------:R-:W-:-:S00]  /*1020*/  BRA `(.L_x_15) ;  /* 0xfffffffc00fc7947 */ /* 0x000fc0000383ffff */
[----:B------:R-:W-:-:S00]  /*1030*/  NOP ;  /* 0x0000000000007918 */ /* 0x000fc00000000000 */
        /* <DEDUP_REMOVED lines=12> */
.L_x_32:


//--------------------- .text.collectMaxPositionsKernel --------------------------
	.section	.text.collectMaxPositionsKernel,"ax",@progbits
	.align	128
        .global         collectMaxPositionsKernel
        .type           collectMaxPositionsKernel,@function
        .size           collectMaxPositionsKernel,(.L_x_34 - collectMaxPositionsKernel)
        .other          collectMaxPositionsKernel,@"STO_CUDA_ENTRY STV_DEFAULT"
collectMaxPositionsKernel:
.text.collectMaxPositionsKernel:
[----:B------:R-:W-:Y:S01]  /*0000*/  LDC R1, c[0x0][0x37c] ;  /* 0x0000df00ff017b82 */ /* 0x000fe20000000800 */
[----:B------:R-:W0:Y:S07]  /*0010*/  S2R R0, SR_TID.X ;  /* 0x0000000000007919 */ /* 0x000e2e0000002100 */
[----:B------:R-:W0:Y:S08]  /*0020*/  S2UR UR4, SR_CTAID.X ;  /* 0x00000000000479c3 */ /* 0x000e300000002500 */
[----:B------:R-:W0:Y:S08]  /*0030*/  LDC R5, c[0x0][0x360] ;  /* 0x0000d800ff057b82 */ /* 0x000e300000000800 */
[----:B------:R-:W1:Y:S01]  /*0040*/  LDC.64 R2, c[0x0][0x388] ;  /* 0x0000e200ff027b82 */ /* 0x000e620000000a00 */
[----:B0-----:R-:W-:-:S02]  /*0050*/  IMAD R5, R5, UR4, R0 ;  /* 0x0000000405057c24 */ /* 0x001fc4000f8e0200 */
[----:B-1----:R-:W-:-:S05]  /*0060*/  IMAD R0, R3, R2, RZ ;  /* 0x0000000203007224 */ /* 0x002fca00078e02ff */
[----:B------:R-:W-:-:S13]  /*0070*/  ISETP.GE.AND P0, PT, R5, R0, PT ;  /* 0x000000000500720c */ /* 0x000fda0003f06270 */
[----:B------:R-:W-:Y:S05]  /*0080*/  @P0 EXIT ;  /* 0x000000000000094d */ /* 0x000fea0003800000 */
[----:B------:R-:W0:Y:S01]  /*0090*/  LDC.64 R6, c[0x0][0x380] ;  /* 0x0000e000ff067b82 */ /* 0x000e220000000a00 */
[----:B------:R-:W1:Y:S01]  /*00a0*/  LDCU.64 UR4, c[0x0][0x358] ;  /* 0x00006b00ff0477ac */ /* 0x000e620008000a00 */
[----:B------:R-:W2:Y:S01]  /*00b0*/  LDCU UR6, c[0x0][0x390] ;  /* 0x00007200ff0677ac */ /* 0x000ea20008000800 */
[----:B0-----:R-:W-:-:S06]  /*00c0*/  IMAD.WIDE R6, R5, 0x4, R6 ;  /* 0x0000000405067825 */ /* 0x001fcc00078e0206 */
[----:B-1----:R-:W2:Y:S02]  /*00d0*/  LDG.E R6, desc[UR4][R6.64] ;  /* 0x0000000406067981 */ /* 0x002ea4000c1e1900 */
[----:B--2---:R-:W-:-:S13]  /*00e0*/  ISETP.NE.AND P0, PT, R6, UR6, PT ;  /* 0x0000000606007c0c */ /* 0x004fda000bf05270 */
[----:B------:R-:W-:Y:S05]  /*00f0*/  @P0 EXIT ;  /* 0x000000000000094d */ /* 0x000fea0003800000 */
[----:B------:R-:W0:Y:S01]  /*0100*/  S2R R9, SR_LANEID ;  /* 0x0000000000097919 */ /* 0x000e220000000000 */
[----:B------:R-:W-:Y:S01]  /*0110*/  VOTEU.ANY UR6, UPT, PT ;  /* 0x0000000000067886 */ /* 0x000fe200038e0100 */
[----:B------:R-:W1:Y:S01]  /*0120*/  LDC.64 R6, c[0x0][0x3a0] ;  /* 0x0000e800ff067b82 */ /* 0x000e620000000a00 */
[----:B------:R-:W0:Y:S08]  /*0130*/  FLO.U32 R4, UR6 ;  /* 0x0000000600047d00 */ /* 0x000e3000080e0000 */
[----:B------:R-:W1:Y:S01]  /*0140*/  POPC R3, UR6 ;  /* 0x0000000600037d09 */ /* 0x000e620008000000 */
[----:B0-----:R-:W-:-:S13]  /*0150*/  ISETP.EQ.U32.AND P0, PT, R4, R9, PT ;  /* 0x000000090400720c */ /* 0x001fda0003f02070 */
[----:B-1----:R0:W2:Y:S01]  /*0160*/  @P0 ATOMG.E.ADD.STRONG.GPU PT, R3, desc[UR4][R6.64], R3 ;  /* 0x80000003060309a8 */ /* 0x0020a200081ef104 */
[----:B------:R-:W-:-:S04]  /*0170*/  IABS R11, R2 ;  /* 0x00000002000b7213 */ /* 0x000fc80000000000 */
[----:B------:R-:W1:Y:S01]  /*0180*/  I2F.RP R0, R11 ;  /* 0x0000000b00007306 */ /* 0x000e620000209400 */
[----:B0-----:R-:W0:Y:S07]  /*0190*/  S2R R6, SR_LTMASK ;  /* 0x0000000000067919 */ /* 0x001e2e0000003900 */
[----:B-1----:R-:W1:Y:S02]  /*01a0*/  MUFU.RCP R0, R0 ;  /* 0x0000000000007308 */ /* 0x002e640000001000 */
[----:B-1----:R-:W-:-:S06]  /*01b0*/  VIADD R8, R0, 0xffffffe ;  /* 0x0ffffffe00087836 */ /* 0x002fcc0000000000 */
[----:B------:R1:W3:Y:S02]  /*01c0*/  F2I.FTZ.U32.TRUNC.NTZ R9, R8 ;  /* 0x0000000800097305 */ /* 0x0002e4000021f000 */
[----:B-1----:R-:W-:Y:S02]  /*01d0*/  HFMA2 R8, -RZ, RZ, 0, 0 ;  /* 0x00000000ff087431 */ /* 0x002fe400000001ff */
[----:B---3--:R-:W-:-:S04]  /*01e0*/  IMAD.MOV R10, RZ, RZ, -R9 ;  /* 0x000000ffff0a7224 */ /* 0x008fc800078e0a09 */
[----:B------:R-:W-:Y:S01]  /*01f0*/  IMAD R13, R10, R11, RZ ;  /* 0x0000000b0a0d7224 */ /* 0x000fe200078e02ff */
[----:B------:R-:W-:-:S03]  /*0200*/  IABS R10, R5 ;  /* 0x00000005000a7213 */ /* 0x000fc60000000000 */
[----:B------:R-:W-:Y:S01]  /*0210*/  IMAD.HI.U32 R9, R9, R13, R8 ;  /* 0x0000000d09097227 */ /* 0x000fe200078e0008 */
[----:B0-----:R-:W-:Y:S02]  /*0220*/  LOP3.LUT R8, R6, UR6, RZ, 0xc0, !PT ;  /* 0x0000000606087c12 */ /* 0x001fe4000f8ec0ff */
[----:B------:R-:W0:Y:S03]  /*0230*/  LDC.64 R6, c[0x0][0x398] ;  /* 0x0000e600ff067b82 */ /* 0x000e260000000a00 */
[----:B------:R-:W-:-:S04]  /*0240*/  IMAD.HI.U32 R9, R9, R10, RZ ;  /* 0x0000000a09097227 */ /* 0x000fc800078e00ff */
[----:B------:R-:W-:-:S04]  /*0250*/  IMAD.MOV R0, RZ, RZ, -R9 ;  /* 0x000000ffff007224 */ /* 0x000fc800078e0a09 */
[----:B------:R-:W-:-:S05]  /*0260*/  IMAD R0, R11, R0, R10 ;  /* 0x000000000b007224 */ /* 0x000fca00078e020a */
[----:B------:R-:W-:-:S13]  /*0270*/  ISETP.GT.U32.AND P2, PT, R11, R0, PT ;  /* 0x000000000b00720c */ /* 0x000fda0003f44070 */
[-C--:B------:R-:W-:Y:S01]  /*0280*/  @!P2 IADD3 R0, PT, PT, R0, -R11.reuse, RZ ;  /* 0x8000000b0000a210 */ /* 0x080fe20007ffe0ff */
[----:B------:R-:W-:Y:S01]  /*0290*/  @!P2 VIADD R9, R9, 0x1 ;  /* 0x000000010909a836 */ /* 0x000fe20000000000 */
[----:B------:R-:W-:Y:S02]  /*02a0*/  ISETP.NE.AND P2, PT, R2, RZ, PT ;  /* 0x000000ff0200720c */ /* 0x000fe40003f45270 */
[----:B------:R-:W-:Y:S02]  /*02b0*/  ISETP.GE.U32.AND P0, PT, R0, R11, PT ;  /* 0x0000000b0000720c */ /* 0x000fe40003f06070 */
[----:B------:R-:W-:-:S04]  /*02c0*/  LOP3.LUT R0, R5, R2, RZ, 0x3c, !PT ;  /* 0x0000000205007212 */ /* 0x000fc800078e3cff */
[----:B------:R-:W-:Y:S02]  /*02d0*/  ISETP.GE.AND P1, PT, R0, RZ, PT ;  /* 0x000000ff0000720c */ /* 0x000fe40003f26270 */
[----:B------:R-:W1:Y:S05]  /*02e0*/  POPC R0, R8 ;  /* 0x0000000800007309 */ /* 0x000e6a0000000000 */
[----:B------:R-:W-:-:S06]  /*02f0*/  @P0 IADD3 R9, PT, PT, R9, 0x1, RZ ;  /* 0x0000000109090810 */ /* 0x000fcc0007ffe0ff */
[----:B------:R-:W-:Y:S01]  /*0300*/  @!P1 IMAD.MOV R9, RZ, RZ, -R9 ;  /* 0x000000ffff099224 */ /* 0x000fe200078e0a09 */
[----:B------:R-:W-:Y:S01]  /*0310*/  @!P2 LOP3.LUT R9, RZ, R2, RZ, 0x33, !PT ;  /* 0x00000002ff09a212 */ /* 0x000fe200078e33ff */
[----:B--2---:R-:W1:Y:S02]  /*0320*/  SHFL.IDX PT, R3, R3, R4, 0x1f ;  /* 0x00001f0403037589 */ /* 0x004e6400000e0000 */
[----:B-1----:R-:W-:-:S05]  /*0330*/  IADD3 R0, PT, PT, R3, R0, RZ ;  /* 0x0000000003007210 */ /* 0x002fca0007ffe0ff */
[----:B------:R-:W-:Y:S01]  /*0340*/  IMAD.SHL.U32 R3, R0, 0x2, RZ ;  /* 0x0000000200037824 */ /* 0x000fe200078e00ff */
[----:B------:R-:W-:-:S03]  /*0350*/  IADD3 R0, PT, PT, -R9, RZ, RZ ;  /* 0x000000ff09007210 */ /* 0x000fc60007ffe1ff */
[----:B0-----:R-:W-:-:S04]  /*0360*/  IMAD.WIDE R6, R3, 0x4, R6 ;  /* 0x0000000403067825 */ /* 0x001fc800078e0206 */
[----:B------:R-:W-:Y:S01]  /*0370*/  IMAD R5, R2, R0, R5 ;  /* 0x0000000002057224 */ /* 0x000fe200078e0205 */
[----:B------:R-:W-:Y:S04]  /*0380*/  STG.E desc[UR4][R6.64+0x4], R9 ;  /* 0x0000040906007986 */ /* 0x000fe8000c101904 */
[----:B------:R-:W-:Y:S01]  /*0390*/  STG.E desc[UR4][R6.64], R5 ;  /* 0x0000000506007986 */ /* 0x000fe2000c101904 */
[----:B------:R-:W-:Y:S05]  /*03a0*/  EXIT ;  /* 0x000000000000794d */ /* 0x000fea0003800000 */
.L_x_16:
        /* <DEDUP_REMOVED lines=13> */
.L_x_34:


//--------------------- .text.findAccumulatorMaxKernel --------------------------
	.section	.text.findAccumulatorMaxKernel,"ax",@progbits
	.align	128
        .global         findAccumulatorMaxKernel
        .type           findAccumulatorMaxKernel,@function
        .size           findAccumulatorMaxKernel,(.L_x_35 - findAccumulatorMaxKernel)
        .other          findAccumulatorMaxKernel,@"STO_CUDA_ENTRY STV_DEFAULT"
findAccumulatorMaxKernel:
.text.findAccumulatorMaxKernel:
[----:B------:R-:W-:Y:S01]  /*0000*/  LDC R1, c[0x0][0x37c] ;  /* 0x0000df00ff017b82 */ /* 0x000fe20000000800 */
[----:B------:R-:W0:Y:S07]  /*0010*/  S2R R7, SR_TID.X ;  /* 0x0000000000077919 */ /* 0x000e2e0000002100 */
[----:B------:R-:W0:Y:S01]  /*0020*/  S2UR UR4, SR_CTAID.X ;  /* 0x00000000000479c3 */ /* 0x000e220000002500 */
[----:B------:R-:W1:Y:S01]  /*0030*/  LDCU UR5, c[0x0][0x388] ;  /* 0x00007100ff0577ac */ /* 0x000e620008000800 */
[----:B------:R-:W-:Y:S01]  /*0040*/  IMAD.MOV.U32 R9, RZ, RZ, RZ ;  /* 0x000000ffff097224 */ /* 0x000fe200078e00ff */
[----:B------:R-:W2:Y:S05]  /*0050*/  LDCU.64 UR6, c[0x0][0x358] ;  /* 0x00006b00ff0677ac */ /* 0x000eaa0008000a00 */
[----:B------:R-:W0:Y:S02]  /*0060*/  LDC R4, c[0x0][0x360] ;  /* 0x0000d800ff047b82 */ /* 0x000e240000000800 */
[----:B0-----:R-:W-:-:S05]  /*0070*/  IMAD R5, R4, UR4, R7 ;  /* 0x0000000404057c24 */ /* 0x001fca000f8e0207 */
[----:B-1----:R-:W-:-:S13]  /*0080*/  ISETP.GE.AND P0, PT, R5, UR5, PT ;  /* 0x0000000505007c0c */ /* 0x002fda000bf06270 */
[----:B------:R-:W0:Y:S02]  /*0090*/  @!P0 LDC.64 R2, c[0x0][0x380] ;  /* 0x0000e000ff028b82 */ /* 0x000e240000000a00 */
[----:B0-----:R-:W-:-:S05]  /*00a0*/  @!P0 IMAD.WIDE R2, R5, 0x4, R2 ;  /* 0x0000000405028825 */ /* 0x001fca00078e0202 */
[----:B--2---:R-:W2:Y:S01]  /*00b0*/  @!P0 LDG.E R9, desc[UR6][R2.64] ;  /* 0x0000000602098981 */ /* 0x004ea2000c1e1900 */
[----:B------:R-:W0:Y:S01]  /*00c0*/  S2UR UR5, SR_CgaCtaId ;  /* 0x00000000000579c3 */ /* 0x000e220000008800 */
[----:B------:R-:W-:Y:S01]  /*00d0*/  UMOV UR4, 0x400 ;  /* 0x0000040000047882 */ /* 0x000fe20000000000 */
[----:B------:R-:W-:Y:S01]  /*00e0*/  ISETP.GE.U32.AND P0, PT, R4, 0x2, PT ;  /* 0x000000020400780c */ /* 0x000fe20003f06070 */
[----:B0-----:R-:W-:-:S06]  /*00f0*/  ULEA UR4, UR5, UR4, 0x18 ;  /* 0x0000000405047291 */ /* 0x001fcc000f8ec0ff */
[----:B------:R-:W-:-:S05]  /*0100*/  LEA R0, R7, UR4, 0x2 ;  /* 0x0000000407007c11 */ /* 0x000fca000f8e10ff */
[----:B--2---:R0:W-:Y:S01]  /*0110*/  STS [R0], R9 ;  /* 0x0000000900007388 */ /* 0x0041e20000000800 */
[----:B------:R-:W-:Y:S06]  /*0120*/  BAR.SYNC.DEFER_BLOCKING 0x0 ;  /* 0x0000000000007b1d */ /* 0x000fec0000010000 */
[----:B------:R-:W-:Y:S05]  /*0130*/  @!P0 BRA `(.L_x_17) ;  /* 0x0000000000448947 */ /* 0x000fea0003800000 */
[----:B------:R-:W1:Y:S02]  /*0140*/  LDCU UR4, c[0x0][0x388] ;  /* 0x00007100ff0477ac */ /* 0x000e640008000800 */
.L_x_20:
[--C-:B------:R-:W-:Y:S01]  /*0150*/  IMAD.MOV.U32 R6, RZ, RZ, R4.reuse ;  /* 0x000000ffff067224 */ /* 0x100fe200078e0004 */
[----:B------:R-:W-:Y:S01]  /*0160*/  SHF.R.U32.HI R4, RZ, 0x1, R4 ;  /* 0x00000001ff047819 */ /* 0x000fe20000011604 */
[----:B------:R-:W-:Y:S04]  /*0170*/  BSSY.RECONVERGENT B0, `(.L_x_18) ;  /* 0x000000a000007945 */ /* 0x000fe80003800200 */
[----:B------:R-:W-:-:S05]  /*0180*/  IMAD.IADD R2, R5, 0x1, R4 ;  /* 0x0000000105027824 */ /* 0x000fca00078e0204 */
[----:B-1----:R-:W-:-:S04]  /*0190*/  ISETP.GE.AND P0, PT, R2, UR4, PT ;  /* 0x0000000402007c0c */ /* 0x002fc8000bf06270 */
[----:B------:R-:W-:-:S13]  /*01a0*/  ISETP.GE.U32.OR P0, PT, R7, R4, P0 ;  /* 0x000000040700720c */ /* 0x000fda0000706470 */
[----:B------:R-:W-:Y:S05]  /*01b0*/  @P0 BRA `(.L_x_19) ;  /* 0x0000000000140947 */ /* 0x000fea0003800000 */
[----:B------:R-:W-:Y:S01]  /*01c0*/  IMAD R3, R4, 0x4, R0 ;  /* 0x0000000404037824 */ /* 0x000fe200078e0200 */
[----:B------:R-:W-:Y:S05]  /*01d0*/  LDS R2, [R0] ;  /* 0x0000000000027984 */ /* 0x000fea0000000800 */
[----:B------:R-:W1:Y:S02]  /*01e0*/  LDS R3, [R3] ;  /* 0x0000000003037984 */ /* 0x000e640000000800 */
[----:B-1----:R-:W-:-:S13]  /*01f0*/  ISETP.GE.AND P0, PT, R2, R3, PT ;  /* 0x000000030200720c */ /* 0x002fda0003f06270 */
[----:B------:R1:W-:Y:S02]  /*0200*/  @!P0 STS [R0], R3 ;  /* 0x0000000300008388 */ /* 0x0003e40000000800 */
.L_x_19:
[----:B------:R-:W-:Y:S05]  /*0210*/  BSYNC.RECONVERGENT B0 ;  /* 0x0000000000007941 */ /* 0x000fea0003800200 */
.L_x_18:
[----:B------:R-:W-:Y:S01]  /*0220*/  BAR.SYNC.DEFER_BLOCKING 0x0 ;  /* 0x0000000000007b1d */ /* 0x000fe20000010000 */
[----:B------:R-:W-:-:S13]  /*0230*/  ISETP.GT.U32.AND P0, PT, R6, 0x3, PT ;  /* 0x000000030600780c */ /* 0x000fda0003f04070 */
[----:B------:R-:W-:Y:S05]  /*0240*/  @P0 BRA `(.L_x_20) ;  /* 0xfffffffc00c00947 */ /* 0x000fea000383ffff */
.L_x_17:
[----:B------:R-:W-:-:S13]  /*0250*/  ISETP.NE.AND P0, PT, R7, RZ, PT ;  /* 0x000000ff0700720c */ /* 0x000fda0003f05270 */
[----:B------:R-:W-:Y:S05]  /*0260*/  @P0 EXIT ;  /* 0x000000000000094d */ /* 0x000fea0003800000 */
[----:B------:R-:W2:Y:S01]  /*0270*/  S2UR UR5, SR_CgaCtaId ;  /* 0x00000000000579c3 */ /* 0x000ea20000008800 */
[----:B------:R-:W-:-:S07]  /*0280*/  UMOV UR4, 0x400 ;  /* 0x0000040000047882 */ /* 0x000fce0000000000 */
[----:B-1----:R-:W1:Y:S01]  /*0290*/  LDC.64 R2, c[0x0][0x390] ;  /* 0x0000e400ff027b82 */ /* 0x002e620000000a00 */
[----:B--2---:R-:W-:-:S09]  /*02a0*/  ULEA UR4, UR5, UR4, 0x18 ;  /* 0x0000000405047291 */ /* 0x004fd2000f8ec0ff */
[----:B------:R-:W1:Y:S04]  /*02b0*/  LDS R5, [UR4] ;  /* 0x00000004ff057984 */ /* 0x000e680008000800 */
[----:B-1----:R-:W-:Y:S01]  /*02c0*/  REDG.E.MAX.S32.STRONG.GPU desc[UR6][R2.64], R5 ;  /* 0x000000050200798e */ /* 0x002fe2000d12e306 */
[----:B------:R-:W-:Y:S05]  /*02d0*/  EXIT ;  /* 0x000000000000794d */ /* 0x000fea0003800000 */
.L_x_21:
        /* <DEDUP_REMOVED lines=10> */
.L_x_35:


//--------------------- .text.houghTransformKernel --------------------------
	.section	.text.houghTransformKernel,"ax",@progbits
	.align	128
        .global         houghTransformKernel
        .type           houghTransformKernel,@function
        .size           houghTransformKernel,(.L_x_36 - houghTransformKernel)
        .other          houghTransformKernel,@"STO_CUDA_ENTRY STV_DEFAULT"
houghTransformKernel:
.text.houghTransformKernel:
        /* <DEDUP_REMOVED lines=9> */
[----:B------:R-:W0:Y:S01]  /*0090*/  LDCU.64 UR4, c[0x0][0x380] ;  /* 0x00007000ff0477ac */ /* 0x000e220008000a00 */
[----:B------:R-:W1:Y:S01]  /*00a0*/  LDCU.64 UR8, c[0x0][0x358] ;  /* 0x00006b00ff0877ac */ /* 0x000e620008000a00 */
[----:B0-----:R-:W-:-:S04]  /*00b0*/  IADD3 R2, P0, PT, R0, UR4, RZ ;  /* 0x0000000400027c10 */ /* 0x001fc8000ff1e0ff */
[----:B------:R-:W-:-:S06]  /*00c0*/  LEA.HI.X.SX32 R3, R0, UR5, 0x1, P0 ;  /* 0x0000000500037c11 */ /* 0x000fcc00080f0eff */
[----:B-1----:R0:W2:Y:S01]  /*00d0*/  LDG.E.U8 R3, desc[UR8][R2.64] ;  /* 0x0000000802037981 */ /* 0x0020a2000c1e1100 */
[----:B------:R-:W-:-:S04]  /*00e0*/  IABS R9, R5 ;  /* 0x0000000500097213 */ /* 0x000fc80000000000 */
[----:B------:R-:W1:Y:S01]  /*00f0*/  I2F.RP R4, R9 ;  /* 0x0000000900047306 */ /* 0x000e620000209400 */
[----:B0-----:R-:W-:-:S07]  /*0100*/  IABS R2, R0 ;  /* 0x0000000000027213 */ /* 0x001fce0000000000 */
[----:B-1----:R-:W0:Y:S02]  /*0110*/  MUFU.RCP R4, R4 ;  /* 0x0000000400047308 */ /* 0x002e240000001000 */
[----:B0-----:R-:W-:-:S06]  /*0120*/  VIADD R6, R4, 0xffffffe ;  /* 0x0ffffffe04067836 */ /* 0x001fcc0000000000 */
[----:B------:R0:W1:Y:S02]  /*0130*/  F2I.FTZ.U32.TRUNC.NTZ R7, R6 ;  /* 0x0000000600077305 */ /* 0x000064000021f000 */
[----:B0-----:R-:W-:Y:S02]  /*0140*/  HFMA2 R6, -RZ, RZ, 0, 0 ;  /* 0x00000000ff067431 */ /* 0x001fe400000001ff */
[----:B-1----:R-:W-:-:S04]  /*0150*/  IMAD.MOV R8, RZ, RZ, -R7 ;  /* 0x000000ffff087224 */ /* 0x002fc800078e0a07 */
[----:B------:R-:W-:-:S04]  /*0160*/  IMAD R11, R8, R9, RZ ;  /* 0x00000009080b7224 */ /* 0x000fc800078e02ff */
[----:B------:R-:W-:-:S06]  /*0170*/  IMAD.HI.U32 R7, R7, R11, R6 ;  /* 0x0000000b07077227 */ /* 0x000fcc00078e0006 */
[----:B------:R-:W-:-:S04]  /*0180*/  IMAD.HI.U32 R7, R7, R2, RZ ;  /* 0x0000000207077227 */ /* 0x000fc800078e00ff */
[----:B------:R-:W-:-:S04]  /*0190*/  IMAD.MOV R4, RZ, RZ, -R7 ;  /* 0x000000ffff047224 */ /* 0x000fc800078e0a07 */
[----:B------:R-:W-:-:S05]  /*01a0*/  IMAD R2, R9, R4, R2 ;  /* 0x0000000409027224 */ /* 0x000fca00078e0202 */
[----:B------:R-:W-:-:S13]  /*01b0*/  ISETP.GT.U32.AND P0, PT, R9, R2, PT ;  /* 0x000000020900720c */ /* 0x000fda0003f04070 */
[----:B------:R-:W-:Y:S01]  /*01c0*/  @!P0 IMAD.IADD R2, R2, 0x1, -R9 ;  /* 0x0000000102028824 */ /* 0x000fe200078e0a09 */
[----:B------:R-:W-:-:S04]  /*01d0*/  @!P0 IADD3 R7, PT, PT, R7, 0x1, RZ ;  /* 0x0000000107078810 */ /* 0x000fc80007ffe0ff */
[----:B------:R-:W-:Y:S02]  /*01e0*/  ISETP.GE.U32.AND P2, PT, R2, R9, PT ;  /* 0x000000090200720c */ /* 0x000fe40003f46070 */
[----:B------:R-:W-:-:S04]  /*01f0*/  LOP3.LUT R2, R0, R5, RZ, 0x3c, !PT ;  /* 0x0000000500027212 */ /* 0x000fc800078e3cff */
[----:B------:R-:W-:-:S07]  /*0200*/  ISETP.GE.AND P0, PT, R2, RZ, PT ;  /* 0x000000ff0200720c */ /* 0x000fce0003f06270 */
[----:B------:R-:W-:Y:S01]  /*0210*/  @P2 VIADD R7, R7, 0x1 ;  /* 0x0000000107072836 */ /* 0x000fe20000000000 */
[----:B------:R-:W-:Y:S02]  /*0220*/  ISETP.NE.AND P2, PT, R5, RZ, PT ;  /* 0x000000ff0500720c */ /* 0x000fe40003f45270 */
[----:B--2---:R-:W-:-:S13]  /*0230*/  ISETP.NE.AND P1, PT, R3, RZ, PT ;  /* 0x000000ff0300720c */ /* 0x004fda0003f25270 */
[----:B------:R-:W-:Y:S05]  /*0240*/  @!P1 EXIT ;  /* 0x000000000000994d */ /* 0x000fea0003800000 */
[----:B------:R-:W0:Y:S01]  /*0250*/  LDC.64 R2, c[0x0][0x3a0] ;  /* 0x0000e800ff027b82 */ /* 0x000e220000000a00 */
[----:B------:R-:W1:Y:S01]  /*0260*/  LDCU UR4, c[0x0][0x390] ;  /* 0x00007200ff0477ac */ /* 0x000e620008000800 */
[----:B------:R-:W-:Y:S02]  /*0270*/  @!P0 IADD3 R7, PT, PT, -R7, RZ, RZ ;  /* 0x000000ff07078210 */ /* 0x000fe40007ffe1ff */
[----:B------:R-:W-:Y:S01]  /*0280*/  @!P2 LOP3.LUT R7, RZ, R5, RZ, 0x33, !PT ;  /* 0x00000005ff07a212 */ /* 0x000fe200078e33ff */
[----:B------:R-:W2:Y:S04]  /*0290*/  LDCU UR11, c[0x0][0x394] ;  /* 0x00007280ff0b77ac */ /* 0x000ea80008000800 */
[----:B------:R-:W-:Y:S01]  /*02a0*/  IMAD.MOV R4, RZ, RZ, -R7 ;  /* 0x000000ffff047224 */ /* 0x000fe200078e0a07 */
[----:B------:R-:W3:Y:S03]  /*02b0*/  LDCU UR12, c[0x0][0x398] ;  /* 0x00007300ff0c77ac */ /* 0x000ee60008000800 */
[----:B------:R-:W-:Y:S01]  /*02c0*/  IMAD R4, R5, R4, R0 ;  /* 0x0000000405047224 */ /* 0x000fe200078e0200 */
[----:B------:R-:W-:Y:S01]  /*02d0*/  I2FP.F32.S32 R5, R7 ;  /* 0x0000000700057245 */ /* 0x000fe20000201400 */
[----:B------:R-:W-:Y:S01]  /*02e0*/  UMOV UR10, 0x8 ;  /* 0x00000008000a7882 */ /* 0x000fe20000000000 */
[----:B------:R-:W-:-:S02]  /*02f0*/  UMOV UR7, 0x5a8 ;  /* 0x000005a800077882 */ /* 0x000fc40000000000 */
[----:B------:R-:W-:Y:S02]  /*0300*/  I2FP.F32.S32 R7, R4 ;  /* 0x0000000400077245 */ /* 0x000fe40000201400 */
[----:B-1----:R-:W-:Y:S01]  /*0310*/  I2FP.F32.S32 R0, UR4 ;  /* 0x0000000400007c45 */ /* 0x002fe20008201400 */
[----:B------:R-:W-:-:S06]  /*0320*/  UMOV UR4, URZ ;  /* 0x000000ff00047c82 */ /* 0x000fcc0008000000 */
.L_x_30:
[----:B-1----:R-:W1:Y:S01]  /*0330*/  LDCU UR5, c[0x3][UR10+-0x8] ;  /* 0x00ffff000a0577ac */ /* 0x002e620008000800 */
[----:B------:R-:W-:Y:S01]  /*0340*/  HFMA2 R4, -RZ, RZ, 1.75, 0 ;  /* 0x3f000000ff047431 */ /* 0x000fe200000001ff */
[----:B------:R-:W-:Y:S01]  /*0350*/  BSSY.RECONVERGENT B0, `(.L_x_22) ;  /* 0x0000016000007945 */ /* 0x000fe20003800200 */
[----:B------:R-:W4:Y:S01]  /*0360*/  LDCU UR6, c[0x3][UR7+-0x8] ;  /* 0x00ffff00070677ac */ /* 0x000f220008000800 */
[C---:B-1----:R-:W-:Y:S01]  /*0370*/  FFMA R9, R0.reuse, -UR5, R7 ;  /* 0x8000000500097c23 */ /* 0x042fe20008000007 */
[----:B----4-:R-:W-:-:S03]  /*0380*/  FFMA R11, R0, -UR6, R5 ;  /* 0x80000006000b7c23 */ /* 0x010fc60008000005 */
[C---:B------:R-:W-:Y:S01]  /*0390*/  FADD R9, R0.reuse, R9 ;  /* 0x0000000900097221 */ /* 0x040fe20000000000 */
[----:B------:R-:W-:-:S04]  /*03a0*/  FADD R11, R0, R11 ;  /* 0x0000000b000b7221 */ /* 0x000fc80000000000 */
[C---:B------:R-:W-:Y:S02]  /*03b0*/  LOP3.LUT R6, R4.reuse, 0x80000000, R9, 0xb8, !PT ;  /* 0x8000000004067812 */ /* 0x040fe400078eb809 */
[----:B------:R-:W-:-:S03]  /*03c0*/  LOP3.LUT R8, R4, 0x80000000, R11, 0xb8, !PT ;  /* 0x8000000004087812 */ /* 0x000fc600078eb80b */
[----:B------:R-:W-:Y:S02]  /*03d0*/  FADD.RZ R6, R9, R6 ;  /* 0x0000000609067221 */ /* 0x000fe4000000c000 */
[----:B------:R-:W-:-:S04]  /*03e0*/  FADD.RZ R8, R11, R8 ;  /* 0x000000080b087221 */ /* 0x000fc8000000c000 */
[----:B------:R-:W2:Y:S08]  /*03f0*/  F2I.TRUNC.NTZ R6, R6 ;  /* 0x0000000600067305 */ /* 0x000eb0000020f100 */
[----:B------:R-:W3:Y:S01]  /*0400*/  F2I.TRUNC.NTZ R9, R8 ;  /* 0x0000000800097305 */ /* 0x000ee2000020f100 */
[----:B--2---:R-:W-:-:S04]  /*0410*/  ISETP.GE.AND P0, PT, R6, UR11, PT ;  /* 0x0000000b06007c0c */ /* 0x004fc8000bf06270 */
[----:B------:R-:W-:Y:S02]  /*0420*/  ISETP.GT.AND P0, PT, R6, -0x1, !P0 ;  /* 0xffffffff0600780c */ /* 0x000fe40004704270 */
[----:B---3--:R-:W-:-:S04]  /*0430*/  ISETP.GE.AND P1, PT, R9, UR12, PT ;  /* 0x0000000c09007c0c */ /* 0x008fc8000bf26270 */
[----:B------:R-:W-:-:S04]  /*0440*/  ISETP.GT.AND P1, PT, R9, -0x1, !P1 ;  /* 0xffffffff0900780c */ /* 0x000fc80004f24270 */
[----:B------:R-:W-:-:S13]  /*0450*/  PLOP3.LUT P0, PT, P0, P1, PT, 0x80, 0x8 ;  /* 0x000000000008781c */ /* 0x000fda0000703070 */
[----:B------:R-:W-:Y:S05]  /*0460*/  @!P0 BRA `(.L_x_23) ;  /* 0x0000000000108947 */ /* 0x000fea0003800000 */
[----:B------:R-:W-:Y:S02]  /*0470*/  IMAD R9, R9, UR11, R6 ;  /* 0x0000000b09097c24 */ /* 0x000fe4000f8e0206 */
[----:B------:R-:W-:Y:S02]  /*0480*/  IMAD.MOV.U32 R11, RZ, RZ, 0x1 ;  /* 0x00000001ff0b7424 */ /* 0x000fe400078e00ff */
[----:B0-----:R-:W-:-:S05]  /*0490*/  IMAD.WIDE R8, R9, 0x4, R2 ;  /* 0x0000000409087825 */ /* 0x001fca00078e0202 */
[----:B------:R1:W-:Y:S02]  /*04a0*/  REDG.E.ADD.STRONG.GPU desc[UR8][R8.64], R11 ;  /* 0x0000000b0800798e */ /* 0x0003e4000c12e108 */
.L_x_23:
[----:B------:R-:W-:Y:S05]  /*04b0*/  BSYNC.RECONVERGENT B0 ;  /* 0x0000000000007941 */ /* 0x000fea0003800200 */
.L_x_22:
[----:B------:R-:W1:Y:S01]  /*04c0*/  LDCU UR5, c[0x3][UR10+-0x4] ;  /* 0x00ffff800a0577ac */ /* 0x000e620008000800 */
[----:B------:R-:W-:Y:S01]  /*04d0*/  BSSY.RECONVERGENT B0, `(.L_x_24) ;  /* 0x0000016000007945 */ /* 0x000fe20003800200 */
[----:B------:R-:W2:Y:S01]  /*04e0*/  LDCU UR6, c[0x3][UR7+-0x4] ;  /* 0x00ffff80070677ac */ /* 0x000ea20008000800 */
[C---:B-1----:R-:W-:Y:S01]  /*04f0*/  FFMA R9, R0.reuse, -UR5, R7 ;  /* 0x8000000500097c23 */ /* 0x042fe20008000007 */
[----:B--2---:R-:W-:-:S03]  /*0500*/  FFMA R11, R0, -UR6, R5 ;  /* 0x80000006000b7c23 */ /* 0x004fc60008000005 */
[C---:B------:R-:W-:Y:S01]  /*0510*/  FADD R9, R0.reuse, R9 ;  /* 0x0000000900097221 */ /* 0x040fe20000000000 */
[----:B------:R-:W-:-:S04]  /*0520*/  FADD R11, R0, R11 ;  /* 0x0000000b000b7221 */ /* 0x000fc80000000000 */
[C---:B------:R-:W-:Y:S02]  /*0530*/  LOP3.LUT R6, R4.reuse, 0x80000000, R9, 0xb8, !PT ;  /* 0x8000000004067812 */ /* 0x040fe400078eb809 */
[----:B------:R-:W-:-:S03]  /*0540*/  LOP3.LUT R8, R4, 0x80000000, R11, 0xb8, !PT ;  /* 0x8000000004087812 */ /* 0x000fc600078eb80b */
[----:B------:R-:W-:Y:S02]  /*0550*/  FADD.RZ R6, R9, R6 ;  /* 0x0000000609067221 */ /* 0x000fe4000000c000 */
[----:B------:R-:W-:-:S04]  /*0560*/  FADD.RZ R8, R11, R8 ;  /* 0x000000080b087221 */ /* 0x000fc8000000c000 */
[----:B------:R-:W1:Y:S08]  /*0570*/  F2I.TRUNC.NTZ R6, R6 ;  /* 0x0000000600067305 */ /* 0x000e70000020f100 */
[----:B------:R-:W2:Y:S01]  /*0580*/  F2I.TRUNC.NTZ R9, R8 ;  /* 0x0000000800097305 */ /* 0x000ea2000020f100 */
[----:B-1----:R-:W-:-:S04]  /*0590*/  ISETP.GE.AND P0, PT, R6, UR11, PT ;  /* 0x0000000b06007c0c */ /* 0x002fc8000bf06270 */
[----:B------:R-:W-:Y:S02]  /*05a0*/  ISETP.GT.AND P0, PT, R6, -0x1, !P0 ;  /* 0xffffffff0600780c */ /* 0x000fe40004704270 */
[----:B--2---:R-:W-:-:S04]  /*05b0*/  ISETP.GE.AND P1, PT, R9, UR12, PT ;  /* 0x0000000c09007c0c */ /* 0x004fc8000bf26270 */
[----:B------:R-:W-:-:S04]  /*05c0*/  ISETP.GT.AND P1, PT, R9, -0x1, !P1 ;  /* 0xffffffff0900780c */ /* 0x000fc80004f24270 */
[----:B------:R-:W-:-:S13]  /*05d0*/  PLOP3.LUT P0, PT, P0, P1, PT, 0x80, 0x8 ;  /* 0x000000000008781c */ /* 0x000fda0000703070 */
[----:B------:R-:W-:Y:S05]  /*05e0*/  @!P0 BRA `(.L_x_25) ;  /* 0x0000000000108947 */ /* 0x000fea0003800000 */
[----:B------:R-:W-:Y:S02]  /*05f0*/  IMAD R9, R9, UR11, R6 ;  /* 0x0000000b09097c24 */ /* 0x000fe4000f8e0206 */
[----:B------:R-:W-:Y:S02]  /*0600*/  HFMA2 R11, -RZ, RZ, 0, 5.9604644775390625e-08 ;  /* 0x00000001ff0b7431 */ /* 0x000fe400000001ff */
[----:B0-----:R-:W-:-:S05]  /*0610*/  IMAD.WIDE R8, R9, 0x4, R2 ;  /* 0x0000000409087825 */ /* 0x001fca00078e0202 */
[----:B------:R1:W-:Y:S02]  /*0620*/  REDG.E.ADD.STRONG.GPU desc[UR8][R8.64], R11 ;  /* 0x0000000b0800798e */ /* 0x0003e4000c12e108 */
.L_x_25:
[----:B------:R-:W-:Y:S05]  /*0630*/  BSYNC.RECONVERGENT B0 ;  /* 0x0000000000007941 */ /* 0x000fea0003800200 */
.L_x_24:
        /* <DEDUP_REMOVED lines=20> */
[----:B------:R-:W-:Y:S02]  /*0780*/  IMAD.MOV.U32 R11, RZ, RZ, 0x1 ;  /* 0x00000001ff0b7424 */ /* 0x000fe400078e00ff */
[----:B0-----:R-:W-:-:S05]  /*0790*/  IMAD.WIDE R8, R9, 0x4, R2 ;  /* 0x0000000409087825 */ /* 0x001fca00078e0202 */
[----:B------:R1:W-:Y:S02]  /*07a0*/  REDG.E.ADD.STRONG.GPU desc[UR8][R8.64], R11 ;  /* 0x0000000b0800798e */ /* 0x0003e4000c12e108 */
.L_x_27:
[----:B------:R-:W-:Y:S05]  /*07b0*/  BSYNC.RECONVERGENT B0 ;  /* 0x0000000000007941 */ /* 0x000fea0003800200 */
.L_x_26:
[----:B------:R-:W1:Y:S01]  /*07c0*/  LDCU UR5, c[0x3][UR10+0x4] ;  /* 0x00c000800a0577ac */ /* 0x000e620008000800 */
[----:B------:R-:W-:Y:S01]  /*07d0*/  BSSY.RECONVERGENT B0, `(.L_x_28) ;  /* 0x0000018000007945 */ /* 0x000fe20003800200 */
[----:B------:R-:W2:Y:S01]  /*07e0*/  LDCU UR6, c[0x3][UR7+0x4] ;  /* 0x00c00080070677ac */ /* 0x000ea20008000800 */
[----:B------:R-:W-:-:S04]  /*07f0*/  UIADD3 UR4, UPT, UPT, UR4, 0x4, URZ ;  /* 0x0000000404047890 */ /* 0x000fc8000fffe0ff */
[----:B------:R-:W-:Y:S01]  /*0800*/  UISETP.NE.AND UP0, UPT, UR4, 0x168, UPT ;  /* 0x000001680400788c */ /* 0x000fe2000bf05270 */
        /* <DEDUP_REMOVED lines=20> */
.L_x_29:
[----:B------:R-:W-:Y:S05]  /*0950*/  BSYNC.RECONVERGENT B0 ;  /* 0x0000000000007941 */ /* 0x000fea0003800200 */
.L_x_28:
[----:B------:R-:W-:Y:S02]  /*0960*/  UIADD3 UR10, UPT, UPT, UR10, 0x10, URZ ;  /* 0x000000100a0a7890 */ /* 0x000fe4000fffe0ff */
[----:B------:R-:W-:Y:S01]  /*0970*/  UIADD3 UR7, UPT, UPT, UR7, 0x10, URZ ;  /* 0x0000001007077890 */ /* 0x000fe2000fffe0ff */
[----:B------:R-:W-:Y:S11]  /*0980*/  BRA.U UP0, `(.L_x_30) ;  /* 0xfffffff900687547 */ /* 0x000ff6000b83ffff */
[----:B------:R-:W-:Y:S05]  /*0990*/  EXIT ;  /* 0x000000000000794d */ /* 0x000fea0003800000 */
.L_x_31:
        /* <DEDUP_REMOVED lines=14> */
.L_x_36:


//--------------------- .nv.shared.computeNeighborhoodAveragesKernel --------------------------
	.section	.nv.shared.computeNeighborhoodAveragesKernel,"aw",@nobits
	.sectionflags	@""
	.align	16
	.zero		1024


//--------------------- .nv.shared.reserved.0     --------------------------
	.section	.nv.shared.reserved.0,"aw",@nobits
	.weak		__nv_reservedSMEM_offset_0_alias
	.size		__nv_reservedSMEM_offset_0_alias, 0, 64
	.other		__nv_reservedSMEM_offset_0_alias,@"STO_CUDA_RESERVED_SHARED STV_DEFAULT"
__nv_reservedSMEM_offset_0_alias:
	.zero		0
	.zero		64


//--------------------- .nv.shared.collectMaxPositionsKernel --------------------------
	.section	.nv.shared.collectMaxPositionsKernel,"aw",@nobits
	.sectionflags	@""
	.align	16
	.zero		1024


//--------------------- .nv.shared.findAccumulatorMaxKernel --------------------------
	.section	.nv.shared.findAccumulatorMaxKernel,"aw",@nobits
	.sectionflags	@""
	.align	16
	.zero		1024


//--------------------- .nv.shared.houghTransformKernel --------------------------
	.section	.nv.shared.houghTransformKernel,"aw",@nobits
	.sectionflags	@""
	.align	16
	.zero		1024


//--------------------- .nv.constant0.computeNeighborhoodAveragesKernel --------------------------
	.section	.nv.constant0.computeNeighborhoodAveragesKernel,"a",@progbits
	.sectionflags	@""
	.align	4
.nv.constant0.computeNeighborhoodAveragesKernel:
	.zero		936


//--------------------- .nv.constant0.collectMaxPositionsKernel --------------------------
	.section	.nv.constant0.collectMaxPositionsKernel,"a",@progbits
	.sectionflags	@""
	.align	4
.nv.constant0.collectMaxPositionsKernel:
	.zero		936


//--------------------- .nv.constant0.findAccumulatorMaxKernel --------------------------
	.section	.nv.constant0.findAccumulatorMaxKernel,"a",@progbits
	.sectionflags	@""
	.align	4
.nv.constant0.findAccumulatorMaxKernel:
	.zero		920


//--------------------- .nv.constant0.houghTransformKernel --------------------------
	.section	.nv.constant0.houghTransformKernel,"a",@progbits
	.sectionflags	@""
	.align	4
.nv.constant0.houghTransformKernel:
	.zero		936


//--------------------- SYMBOLS --------------------------

	.type		.nv.reservedSmem.offset0,@object
	.size		.nv.reservedSmem.offset0,0x4
	.type		.nv.reservedSmem.cap,@object
	.size		.nv.reservedSmem.cap,0x4
